//
// Generated by NVIDIA NVVM Compiler
//
// Compiler Build ID: CL-36424714
// Cuda compilation tools, release 13.0, V13.0.88
// Based on NVVM 20.0.0
//

.version 9.0
.target sm_100
.address_size 64

	// .globl	_ZN15cuda_assignment9algorithm8SolveDPPEPKNS_5types4BaseES4_ttPt

.visible .entry _ZN15cuda_assignment9algorithm8SolveDPPEPKNS_5types4BaseES4_ttPt(
	.param .u64 .ptr .align 1 _ZN15cuda_assignment9algorithm8SolveDPPEPKNS_5types4BaseES4_ttPt_param_0,
	.param .u64 .ptr .align 1 _ZN15cuda_assignment9algorithm8SolveDPPEPKNS_5types4BaseES4_ttPt_param_1,
	.param .u16 _ZN15cuda_assignment9algorithm8SolveDPPEPKNS_5types4BaseES4_ttPt_param_2,
	.param .u16 _ZN15cuda_assignment9algorithm8SolveDPPEPKNS_5types4BaseES4_ttPt_param_3,
	.param .u64 .ptr .align 1 _ZN15cuda_assignment9algorithm8SolveDPPEPKNS_5types4BaseES4_ttPt_param_4
)
{
	.reg .pred 	%p<51>;
	.reg .b16 	%rs<57>;
	.reg .b32 	%r<115>;
	.reg .b64 	%rd<104>;

	ld.param.u64 	%rd7, [_ZN15cuda_assignment9algorithm8SolveDPPEPKNS_5types4BaseES4_ttPt_param_0];
	ld.param.u64 	%rd8, [_ZN15cuda_assignment9algorithm8SolveDPPEPKNS_5types4BaseES4_ttPt_param_1];
	ld.param.u16 	%rs15, [_ZN15cuda_assignment9algorithm8SolveDPPEPKNS_5types4BaseES4_ttPt_param_2];
	ld.param.u16 	%rs16, [_ZN15cuda_assignment9algorithm8SolveDPPEPKNS_5types4BaseES4_ttPt_param_3];
	ld.param.u64 	%rd9, [_ZN15cuda_assignment9algorithm8SolveDPPEPKNS_5types4BaseES4_ttPt_param_4];
	cvta.to.global.u64 	%rd1, %rd7;
	cvta.to.global.u64 	%rd2, %rd8;
	cvta.to.global.u64 	%rd3, %rd9;
	mov.u32 	%r1, %ctaid.x;
	mov.u32 	%r2, %ntid.x;
	mov.u32 	%r3, %tid.x;
	mad.lo.s32 	%r4, %r1, %r2, %r3;
	mov.u32 	%r5, %nctaid.x;
	mul.lo.s32 	%r6, %r2, %r5;
	cvt.u32.u16 	%r7, %rs15;
	and.b32  	%r8, %r6, 65535;
	add.s32 	%r9, %r8, -1;
	add.s32 	%r53, %r9, %r7;
	div.s32 	%r10, %r53, %r8;
	and.b32  	%r11, %r10, 65535;
	setp.eq.s32 	%p1, %r11, 0;
	@%p1 bra 	$L__BB0_36;
	cvt.u32.u16 	%r12, %rs16;
	add.s32 	%r13, %r7, 1;
	and.b32  	%r14, %r10, 3;
	setp.lt.u32 	%p2, %r11, 4;
	mov.b32 	%r110, 0;
	@%p2 bra 	$L__BB0_20;
	and.b32  	%r110, %r10, 65532;
	mov.b32 	%r108, 0;
$L__BB0_3:
	.pragma "nounroll";
	mad.lo.s32 	%r17, %r108, %r6, %r4;
	cvt.u16.u32 	%rs1, %r17;
	and.b32  	%r18, %r17, 65535;
	setp.gt.u32 	%p3, %r18, %r7;
	@%p3 bra 	$L__BB0_5;
	mul.wide.u32 	%rd10, %r18, 2;
	add.s64 	%rd11, %rd3, %rd10;
	st.global.u16 	[%rd11], %rs1;
$L__BB0_5:
	setp.gt.u32 	%p4, %r18, %r12;
	@%p4 bra 	$L__BB0_7;
	mul.lo.s32 	%r56, %r18, %r13;
	mul.wide.u32 	%rd12, %r56, 2;
	add.s64 	%rd13, %rd3, %rd12;
	st.global.u16 	[%rd13], %rs1;
$L__BB0_7:
	add.s32 	%r19, %r17, %r6;
	cvt.u16.u32 	%rs2, %r19;
	and.b32  	%r20, %r19, 65535;
	setp.gt.u32 	%p5, %r20, %r7;
	@%p5 bra 	$L__BB0_9;
	mul.wide.u32 	%rd14, %r20, 2;
	add.s64 	%rd15, %rd3, %rd14;
	st.global.u16 	[%rd15], %rs2;
$L__BB0_9:
	setp.gt.u32 	%p6, %r20, %r12;
	@%p6 bra 	$L__BB0_11;
	mul.lo.s32 	%r57, %r20, %r13;
	mul.wide.u32 	%rd16, %r57, 2;
	add.s64 	%rd17, %rd3, %rd16;
	st.global.u16 	[%rd17], %rs2;
$L__BB0_11:
	add.s32 	%r21, %r19, %r6;
	cvt.u16.u32 	%rs3, %r21;
	and.b32  	%r22, %r21, 65535;
	setp.gt.u32 	%p7, %r22, %r7;
	@%p7 bra 	$L__BB0_13;
	mul.wide.u32 	%rd18, %r22, 2;
	add.s64 	%rd19, %rd3, %rd18;
	st.global.u16 	[%rd19], %rs3;
$L__BB0_13:
	setp.gt.u32 	%p8, %r22, %r12;
	@%p8 bra 	$L__BB0_15;
	mul.lo.s32 	%r58, %r22, %r13;
	mul.wide.u32 	%rd20, %r58, 2;
	add.s64 	%rd21, %rd3, %rd20;
	st.global.u16 	[%rd21], %rs3;
$L__BB0_15:
	add.s32 	%r59, %r21, %r6;
	cvt.u16.u32 	%rs4, %r59;
	and.b32  	%r23, %r59, 65535;
	setp.gt.u32 	%p9, %r23, %r7;
	@%p9 bra 	$L__BB0_17;
	mul.wide.u32 	%rd22, %r23, 2;
	add.s64 	%rd23, %rd3, %rd22;
	st.global.u16 	[%rd23], %rs4;
$L__BB0_17:
	setp.gt.u32 	%p10, %r23, %r12;
	@%p10 bra 	$L__BB0_19;
	mul.lo.s32 	%r60, %r23, %r13;
	mul.wide.u32 	%rd24, %r60, 2;
	add.s64 	%rd25, %rd3, %rd24;
	st.global.u16 	[%rd25], %rs4;
$L__BB0_19:
	add.s32 	%r108, %r108, 4;
	setp.ne.s32 	%p11, %r108, %r110;
	@%p11 bra 	$L__BB0_3;
$L__BB0_20:
	setp.eq.s32 	%p12, %r14, 0;
	@%p12 bra 	$L__BB0_36;
	setp.eq.s32 	%p13, %r14, 1;
	@%p13 bra 	$L__BB0_31;
	mad.lo.s32 	%r26, %r110, %r6, %r4;
	cvt.u16.u32 	%rs5, %r26;
	and.b32  	%r27, %r26, 65535;
	setp.gt.u32 	%p14, %r27, %r7;
	@%p14 bra 	$L__BB0_24;
	mul.wide.u32 	%rd26, %r27, 2;
	add.s64 	%rd27, %rd3, %rd26;
	st.global.u16 	[%rd27], %rs5;
$L__BB0_24:
	setp.gt.u32 	%p15, %r27, %r12;
	@%p15 bra 	$L__BB0_26;
	mul.lo.s32 	%r61, %r27, %r13;
	mul.wide.u32 	%rd28, %r61, 2;
	add.s64 	%rd29, %rd3, %rd28;
	st.global.u16 	[%rd29], %rs5;
$L__BB0_26:
	add.s32 	%r62, %r26, %r6;
	cvt.u16.u32 	%rs6, %r62;
	and.b32  	%r28, %r62, 65535;
	setp.gt.u32 	%p16, %r28, %r7;
	@%p16 bra 	$L__BB0_28;
	mul.wide.u32 	%rd30, %r28, 2;
	add.s64 	%rd31, %rd3, %rd30;
	st.global.u16 	[%rd31], %rs6;
$L__BB0_28:
	setp.gt.u32 	%p17, %r28, %r12;
	@%p17 bra 	$L__BB0_30;
	mul.lo.s32 	%r63, %r28, %r13;
	mul.wide.u32 	%rd32, %r63, 2;
	add.s64 	%rd33, %rd3, %rd32;
	st.global.u16 	[%rd33], %rs6;
$L__BB0_30:
	add.s32 	%r110, %r110, 2;
$L__BB0_31:
	and.b32  	%r64, %r10, 1;
	setp.eq.b32 	%p18, %r64, 1;
	not.pred 	%p19, %p18;
	@%p19 bra 	$L__BB0_36;
	mad.lo.s32 	%r65, %r110, %r6, %r4;
	cvt.u16.u32 	%rs7, %r65;
	and.b32  	%r31, %r65, 65535;
	setp.gt.u32 	%p20, %r31, %r7;
	@%p20 bra 	$L__BB0_34;
	mul.wide.u32 	%rd34, %r31, 2;
	add.s64 	%rd35, %rd3, %rd34;
	st.global.u16 	[%rd35], %rs7;
$L__BB0_34:
	setp.gt.u32 	%p21, %r31, %r12;
	@%p21 bra 	$L__BB0_36;
	mul.lo.s32 	%r66, %r31, %r13;
	mul.wide.u32 	%rd36, %r66, 2;
	add.s64 	%rd37, %rd3, %rd36;
	st.global.u16 	[%rd37], %rs7;
$L__BB0_36:
	// begin inline asm
	mov.u32 %r67, %envreg2;
	// end inline asm
	cvt.u64.u32 	%rd38, %r67;
	// begin inline asm
	mov.u32 %r68, %envreg1;
	// end inline asm
	cvt.u64.u32 	%rd39, %r68;
	shl.b64 	%rd40, %rd39, 32;
	or.b64  	%rd4, %rd40, %rd38;
	cvt.u32.u16 	%r32, %rs16;
	add.s32 	%r33, %r32, %r7;
	setp.lt.u32 	%p22, %r33, 2;
	@%p22 bra 	$L__BB0_55;
	add.s32 	%r69, %r9, %r32;
	div.s32 	%r34, %r69, %r8;
	cvt.u64.u16 	%rd41, %rs15;
	add.s64 	%rd5, %rd41, 1;
	add.s32 	%r35, %r7, 1;
	mov.u32 	%r70, %tid.y;
	add.s32 	%r71, %r3, %r70;
	mov.u32 	%r72, %tid.z;
	or.b32  	%r36, %r71, %r72;
	mov.u32 	%r73, %nctaid.y;
	mul.lo.s32 	%r74, %r5, %r73;
	mov.u32 	%r75, %nctaid.z;
	mul.lo.s32 	%r76, %r74, %r75;
	mov.u32 	%r77, %ctaid.y;
	add.s32 	%r78, %r1, %r77;
	mov.u32 	%r79, %ctaid.z;
	neg.s32 	%r80, %r79;
	setp.eq.s32 	%p23, %r78, %r80;
	sub.s32 	%r81, -2147483647, %r76;
	selp.b32 	%r37, %r81, 1, %p23;
	add.s32 	%r82, %r5, %r1;
	mad.lo.s32 	%r38, %r2, %r82, %r3;
	shl.b32 	%r39, %r6, 1;
	mov.b16 	%rs55, 2;
	cvt.u16.u32 	%rs18, %r34;
	add.s64 	%rd102, %rd4, 4;
$L__BB0_38:
	mov.b32 	%r114, 0;
	setp.eq.s16 	%p24, %rs18, 0;
	@%p24 bra 	$L__BB0_49;
	setp.eq.s16 	%p25, %rs18, 1;
	@%p25 bra 	$L__BB0_46;
	cvt.u16.u32 	%rs19, %r34;
	shr.u16 	%rs20, %rs19, 1;
	mul.wide.u16 	%r84, %rs20, 2;
	neg.s32 	%r113, %r84;
	mov.u32 	%r111, %r4;
	mov.u32 	%r112, %r38;
	mov.u16 	%rs56, %rs55;
$L__BB0_41:
	cvt.u16.u32 	%rs21, %r4;
	sub.s16 	%rs10, %rs56, %rs21;
	add.s16 	%rs22, %rs10, -1;
	setp.ge.u16 	%p26, %rs22, %rs16;
	and.b32  	%r44, %r111, 65535;
	setp.eq.s32 	%p27, %r44, 0;
	or.pred  	%p28, %p27, %p26;
	setp.gt.u32 	%p29, %r44, %r7;
	or.pred  	%p30, %p28, %p29;
	@%p30 bra 	$L__BB0_43;
	cvt.u64.u16 	%rd42, %rs10;
	cvt.u64.u32 	%rd43, %r44;
	mad.lo.s64 	%rd44, %rd5, %rd42, %rd43;
	shl.b64 	%rd45, %rd44, 32;
	add.s64 	%rd46, %rd45, -4294967296;
	shr.s64 	%rd47, %rd46, 31;
	add.s64 	%rd48, %rd3, %rd47;
	ld.global.u16 	%rs23, [%rd48];
	add.s16 	%rs24, %rs23, 1;
	sub.s64 	%rd49, %rd44, %rd5;
	shl.b64 	%rd50, %rd49, 32;
	add.s64 	%rd51, %rd50, -4294967296;
	shr.s64 	%rd52, %rd51, 31;
	add.s64 	%rd53, %rd3, %rd52;
	ld.global.u16 	%rs25, [%rd53];
	cvt.u32.u16 	%r86, %rs10;
	mul.wide.u32 	%rd54, %r86, 4;
	add.s64 	%rd55, %rd2, %rd54;
	ld.global.u32 	%r87, [%rd55+-4];
	mul.wide.u32 	%rd56, %r44, 4;
	add.s64 	%rd57, %rd1, %rd56;
	ld.global.u32 	%r88, [%rd57+-4];
	setp.ne.s32 	%p31, %r87, %r88;
	selp.u16 	%rs26, 1, 0, %p31;
	add.s16 	%rs27, %rs25, %rs26;
	shr.s64 	%rd58, %rd50, 31;
	add.s64 	%rd59, %rd3, %rd58;
	ld.global.u16 	%rs28, [%rd59];
	add.s16 	%rs29, %rs28, 1;
	min.u16 	%rs30, %rs24, %rs29;
	min.u16 	%rs31, %rs30, %rs27;
	mad.lo.s32 	%r89, %r35, %r86, %r44;
	mul.wide.u32 	%rd60, %r89, 2;
	add.s64 	%rd61, %rd3, %rd60;
	st.global.u16 	[%rd61], %rs31;
$L__BB0_43:
	cvt.u16.u32 	%rs32, %r38;
	sub.s16 	%rs11, %rs56, %rs32;
	add.s16 	%rs33, %rs11, -1;
	setp.ge.u16 	%p32, %rs33, %rs16;
	and.b32  	%r45, %r112, 65535;
	setp.eq.s32 	%p33, %r45, 0;
	or.pred  	%p34, %p33, %p32;
	setp.gt.u32 	%p35, %r45, %r7;
	or.pred  	%p36, %p34, %p35;
	@%p36 bra 	$L__BB0_45;
	cvt.u64.u16 	%rd62, %rs11;
	cvt.u64.u32 	%rd63, %r45;
	mad.lo.s64 	%rd64, %rd5, %rd62, %rd63;
	shl.b64 	%rd65, %rd64, 32;
	add.s64 	%rd66, %rd65, -4294967296;
	shr.s64 	%rd67, %rd66, 31;
	add.s64 	%rd68, %rd3, %rd67;
	ld.global.u16 	%rs34, [%rd68];
	add.s16 	%rs35, %rs34, 1;
	sub.s64 	%rd69, %rd64, %rd5;
	shl.b64 	%rd70, %rd69, 32;
	add.s64 	%rd71, %rd70, -4294967296;
	shr.s64 	%rd72, %rd71, 31;
	add.s64 	%rd73, %rd3, %rd72;
	ld.global.u16 	%rs36, [%rd73];
	cvt.u32.u16 	%r91, %rs11;
	mul.wide.u32 	%rd74, %r91, 4;
	add.s64 	%rd75, %rd2, %rd74;
	ld.global.u32 	%r92, [%rd75+-4];
	mul.wide.u32 	%rd76, %r45, 4;
	add.s64 	%rd77, %rd1, %rd76;
	ld.global.u32 	%r93, [%rd77+-4];
	setp.ne.s32 	%p37, %r92, %r93;
	selp.u16 	%rs37, 1, 0, %p37;
	add.s16 	%rs38, %rs36, %rs37;
	shr.s64 	%rd78, %rd70, 31;
	add.s64 	%rd79, %rd3, %rd78;
	ld.global.u16 	%rs39, [%rd79];
	add.s16 	%rs40, %rs39, 1;
	min.u16 	%rs41, %rs35, %rs40;
	min.u16 	%rs42, %rs41, %rs38;
	mad.lo.s32 	%r94, %r35, %r91, %r45;
	mul.wide.u32 	%rd80, %r94, 2;
	add.s64 	%rd81, %rd3, %rd80;
	st.global.u16 	[%rd81], %rs42;
$L__BB0_45:
	and.b32  	%r114, %r34, 65534;
	add.s32 	%r113, %r113, 2;
	cvt.u16.u32 	%rs43, %r39;
	sub.s16 	%rs56, %rs56, %rs43;
	add.s32 	%r112, %r112, %r39;
	add.s32 	%r111, %r111, %r39;
	setp.ne.s32 	%p38, %r113, 0;
	@%p38 bra 	$L__BB0_41;
$L__BB0_46:
	and.b32  	%r95, %r34, 1;
	setp.eq.b32 	%p39, %r95, 1;
	not.pred 	%p40, %p39;
	@%p40 bra 	$L__BB0_49;
	mad.lo.s32 	%r97, %r114, %r6, %r4;
	cvt.u16.u32 	%rs44, %r97;
	sub.s16 	%rs13, %rs55, %rs44;
	add.s16 	%rs45, %rs13, -1;
	setp.ge.u16 	%p41, %rs45, %rs16;
	and.b32  	%r51, %r97, 65535;
	setp.eq.s32 	%p42, %r51, 0;
	or.pred  	%p43, %p42, %p41;
	setp.gt.u32 	%p44, %r51, %r7;
	or.pred  	%p45, %p43, %p44;
	@%p45 bra 	$L__BB0_49;
	cvt.u64.u16 	%rd82, %rs13;
	cvt.u64.u32 	%rd83, %r51;
	mad.lo.s64 	%rd84, %rd5, %rd82, %rd83;
	shl.b64 	%rd85, %rd84, 32;
	add.s64 	%rd86, %rd85, -4294967296;
	shr.s64 	%rd87, %rd86, 31;
	add.s64 	%rd88, %rd3, %rd87;
	ld.global.u16 	%rs46, [%rd88];
	add.s16 	%rs47, %rs46, 1;
	sub.s64 	%rd89, %rd84, %rd5;
	shl.b64 	%rd90, %rd89, 32;
	add.s64 	%rd91, %rd90, -4294967296;
	shr.s64 	%rd92, %rd91, 31;
	add.s64 	%rd93, %rd3, %rd92;
	ld.global.u16 	%rs48, [%rd93];
	cvt.u32.u16 	%r99, %rs13;
	mul.wide.u32 	%rd94, %r99, 4;
	add.s64 	%rd95, %rd2, %rd94;
	ld.global.u32 	%r100, [%rd95+-4];
	mul.wide.u32 	%rd96, %r51, 4;
	add.s64 	%rd97, %rd1, %rd96;
	ld.global.u32 	%r101, [%rd97+-4];
	setp.ne.s32 	%p46, %r100, %r101;
	selp.u16 	%rs49, 1, 0, %p46;
	add.s16 	%rs50, %rs48, %rs49;
	shr.s64 	%rd98, %rd90, 31;
	add.s64 	%rd99, %rd3, %rd98;
	ld.global.u16 	%rs51, [%rd99];
	add.s16 	%rs52, %rs51, 1;
	min.u16 	%rs53, %rs47, %rs52;
	min.u16 	%rs54, %rs53, %rs50;
	mad.lo.s32 	%r102, %r35, %r99, %r51;
	mul.wide.u32 	%rd100, %r102, 2;
	add.s64 	%rd101, %rd3, %rd100;
	st.global.u16 	[%rd101], %rs54;
$L__BB0_49:
	setp.ne.s64 	%p47, %rd4, 0;
	@%p47 bra 	$L__BB0_51;
	// begin inline asm
	trap;
	// end inline asm
$L__BB0_51:
	setp.ne.s32 	%p48, %r36, 0;
	barrier.sync 	0;
	@%p48 bra 	$L__BB0_54;
	// begin inline asm
	atom.add.release.gpu.u32 %r103,[%rd102],%r37;
	// end inline asm
$L__BB0_53:
	// begin inline asm
	ld.acquire.gpu.u32 %r105,[%rd102];
	// end inline asm
	xor.b32  	%r106, %r105, %r103;
	setp.gt.s32 	%p49, %r106, -1;
	@%p49 bra 	$L__BB0_53;
$L__BB0_54:
	barrier.sync 	0;
	add.s16 	%rs55, %rs55, 1;
	cvt.u32.u16 	%r107, %rs55;
	setp.ge.u32 	%p50, %r33, %r107;
	@%p50 bra 	$L__BB0_38;
$L__BB0_55:
	ret;

}


// ===== COMPILED SASS (sm_100) =====

	.target	sm_100

	.elftype	@"ET_EXEC"


//--------------------- .note.nv.tkinfo           --------------------------
	.section	.note.nv.tkinfo,"",@"SHT_NOTE"
	.sectionflags	@"SHF_NOTE_NV_TKINFO"
	.tkinfo
        /*0018*/ 	.word	0x00000002
        /*0030*/ 	.string	""
        /*0030*/ 	.string	"ptxas"
        /*0030*/ 	.string	"Cuda compilation tools, release 13.0, V13.0.88"
        /*0030*/ 	.string	"Build cuda_13.0.r13.0/compiler.36424714_0"
        /*0030*/ 	.string	"-arch sm_100 -m 64 "



//--------------------- .note.nv.cuinfo           --------------------------
	.section	.note.nv.cuinfo,"",@"SHT_NOTE"
	.sectionflags	@"SHF_NOTE_NV_CUINFO"
        /*0018*/ 	.short	0x0002
        /*001a*/ 	.short	0x0064
        /*001c*/ 	.short	0x0082
	.zero		2


//--------------------- .nv.info                  --------------------------
	.section	.nv.info,"",@"SHT_CUDA_INFO"
	.align	4


	//----- nvinfo : EIATTR_REGCOUNT
	.align		4
        /*0000*/ 	.byte	0x04, 0x2f
        /*0002*/ 	.short	(.L_1 - .L_0)
	.align		4
.L_0:
        /*0004*/ 	.word	index@(_ZN15cuda_assignment9algorithm8SolveDPPEPKNS_5types4BaseES4_ttPt)
        /*0008*/ 	.word	0x00000020


	//----- nvinfo : EIATTR_FRAME_SIZE
	.align		4
.L_1:
        /*000c*/ 	.byte	0x04, 0x11
        /*000e*/ 	.short	(.L_3 - .L_2)
	.align		4
.L_2:
        /*0010*/ 	.word	index@(_ZN15cuda_assignment9algorithm8SolveDPPEPKNS_5types4BaseES4_ttPt)
        /*0014*/ 	.word	0x00000000


	//----- nvinfo : EIATTR_MIN_STACK_SIZE
	.align		4
.L_3:
        /*0018*/ 	.byte	0x04, 0x12
        /*001a*/ 	.short	(.L_5 - .L_4)
	.align		4
.L_4:
        /*001c*/ 	.word	index@(_ZN15cuda_assignment9algorithm8SolveDPPEPKNS_5types4BaseES4_ttPt)
        /*0020*/ 	.word	0x00000000
.L_5:


//--------------------- .nv.compat                --------------------------
	.section	.nv.compat,"",@"SHT_CUDA_COMPAT_INFO"
	.align	4
        /*0000*/ 	.byte	0x02, 0x09, 0x00, 0x00, 0x02, 0x02, 0x01, 0x00, 0x02, 0x05, 0x05, 0x00, 0x03, 0x07, 0x01, 0x01
        /*0010*/ 	.byte	0x02, 0x03, 0x00, 0x00, 0x02, 0x06, 0x01, 0x00, 0x04, 0x0b, 0x08, 0x00, 0x09, 0x00, 0x00, 0x00
        /*0020*/ 	.byte	0x00, 0x00, 0x00, 0x00


//--------------------- .nv.info._ZN15cuda_assignment9algorithm8SolveDPPEPKNS_5types4BaseES4_ttPt --------------------------
	.section	.nv.info._ZN15cuda_assignment9algorithm8SolveDPPEPKNS_5types4BaseES4_ttPt,"",@"SHT_CUDA_INFO"
	.sectionflags	@""
	.align	4


	//----- nvinfo : EIATTR_CUDA_API_VERSION
	.align		4
        /*0000*/ 	.byte	0x04, 0x37
        /*0002*/ 	.short	(.L_7 - .L_6)
.L_6:
        /*0004*/ 	.word	0x00000082


	//----- nvinfo : EIATTR_KPARAM_INFO
	.align		4
.L_7:
        /*0008*/ 	.byte	0x04, 0x17
        /*000a*/ 	.short	(.L_9 - .L_8)
.L_8:
        /*000c*/ 	.word	0x00000000
        /*0010*/ 	.short	0x0004
        /*0012*/ 	.short	0x0018
        /*0014*/ 	.byte	0x00, 0xf5, 0x21, 0x00


	//----- nvinfo : EIATTR_KPARAM_INFO
	.align		4
.L_9:
        /*0018*/ 	.byte	0x04, 0x17
        /*001a*/ 	.short	(.L_11 - .L_10)
.L_10:
        /*001c*/ 	.word	0x00000000
        /*0020*/ 	.short	0x0003
        /*0022*/ 	.short	0x0012
        /*0024*/ 	.byte	0x00, 0xf0, 0x09, 0x00


	//----- nvinfo : EIATTR_KPARAM_INFO
	.align		4
.L_11:
        /*0028*/ 	.byte	0x04, 0x17
        /*002a*/ 	.short	(.L_13 - .L_12)
.L_12:
        /*002c*/ 	.word	0x00000000
        /*0030*/ 	.short	0x0002
        /*0032*/ 	.short	0x0010
        /*0034*/ 	.byte	0x00, 0xf0, 0x09, 0x00


	//----- nvinfo : EIATTR_KPARAM_INFO
	.align		4
.L_13:
        /*0038*/ 	.byte	0x04, 0x17
        /*003a*/ 	.short	(.L_15 - .L_14)
.L_14:
        /*003c*/ 	.word	0x00000000
        /*0040*/ 	.short	0x0001
        /*0042*/ 	.short	0x0008
        /*0044*/ 	.byte	0x00, 0xf5, 0x21, 0x00


	//----- nvinfo : EIATTR_KPARAM_INFO
	.align		4
.L_15:
        /*0048*/ 	.byte	0x04, 0x17
        /*004a*/ 	.short	(.L_17 - .L_16)
.L_16:
        /*004c*/ 	.word	0x00000000
        /*0050*/ 	.short	0x0000
        /*0052*/ 	.short	0x0000
        /*0054*/ 	.byte	0x00, 0xf5, 0x21, 0x00


	//----- nvinfo : EIATTR_SPARSE_MMA_MASK
	.align		4
.L_17:
        /*0058*/ 	.byte	0x03, 0x50
        /*005a*/ 	.short	0x0000


	//----- nvinfo : EIATTR_MAXREG_COUNT
	.align		4
        /*005c*/ 	.byte	0x03, 0x1b
        /*005e*/ 	.short	0x00ff


	//----- nvinfo : EIATTR_NUM_BARRIERS
	.align		4
        /*0060*/ 	.byte	0x02, 0x4c
        /*0062*/ 	.byte	0x01
	.zero		1


	//----- nvinfo : EIATTR_MERCURY_ISA_VERSION
	.align		4
        /*0064*/ 	.byte	0x03, 0x5f
        /*0066*/ 	.short	0x0101


	//----- nvinfo : EIATTR_INT_WARP_WIDE_INSTR_OFFSETS
	.align		4
        /*0068*/ 	.byte	0x04, 0x31
        /*006a*/ 	.short	(.L_19 - .L_18)


	//   ....[0]....
.L_18:
        /*006c*/ 	.word	0x00001770


	//   ....[1]....
        /*0070*/ 	.word	0x00001840


	//----- nvinfo : EIATTR_COOP_GROUP_MASK_REGIDS
	.align		4
.L_19:
        /*0074*/ 	.byte	0x04, 0x29
        /*0076*/ 	.short	(.L_21 - .L_20)


	//   ....[0]....
.L_20:
        /*0078*/ 	.word	0xffffffff


	//   ....[1]....
        /*007c*/ 	.word	0xffffffff


	//   ....[2]....
        /*0080*/ 	.word	0x05000000


	//   ....[3]....
        /*0084*/ 	.word	0x05000000


	//----- nvinfo : EIATTR_COOP_GROUP_INSTR_OFFSETS
	.align		4
.L_21:
        /*0088*/ 	.byte	0x04, 0x28
        /*008a*/ 	.short	(.L_23 - .L_22)


	//   ....[0]....
.L_22:
        /*008c*/ 	.word	0x00001730


	//   ....[1]....
        /*0090*/ 	.word	0x00001910


	//   ....[2]....
        /*0094*/ 	.word	0x000019f0


	//   ....[3]....
        /*0098*/ 	.word	0x00001ab0


	//----- nvinfo : EIATTR_VRC_CTA_INIT_COUNT
	.align		4
.L_23:
        /*009c*/ 	.byte	0x02, 0x4a
	.zero		1
	.zero		1


	//----- nvinfo : EIATTR_EXIT_INSTR_OFFSETS
	.align		4
        /*00a0*/ 	.byte	0x04, 0x1c
        /*00a2*/ 	.short	(.L_25 - .L_24)


	//   ....[0]....
.L_24:
        /*00a4*/ 	.word	0x000008d0


	//   ....[1]....
        /*00a8*/ 	.word	0x00001960


	//----- nvinfo : EIATTR_CRS_STACK_SIZE
	.align		4
.L_25:
        /*00ac*/ 	.byte	0x04, 0x1e
        /*00ae*/ 	.short	(.L_27 - .L_26)
.L_26:
        /*00b0*/ 	.word	0x00000000


	//----- nvinfo : EIATTR_CBANK_PARAM_SIZE
	.align		4
.L_27:
        /*00b4*/ 	.byte	0x03, 0x19
        /*00b6*/ 	.short	0x0020


	//----- nvinfo : EIATTR_PARAM_CBANK
	.align		4
        /*00b8*/ 	.byte	0x04, 0x0a
        /*00ba*/ 	.short	(.L_29 - .L_28)
	.align		4
.L_28:
        /*00bc*/ 	.word	index@(.nv.constant0._ZN15cuda_assignment9algorithm8SolveDPPEPKNS_5types4BaseES4_ttPt)
        /*00c0*/ 	.short	0x0380
        /*00c2*/ 	.short	0x0020


	//----- nvinfo : EIATTR_SW_WAR
	.align		4
.L_29:
        /*00c4*/ 	.byte	0x04, 0x36
        /*00c6*/ 	.short	(.L_31 - .L_30)
.L_30:
        /*00c8*/ 	.word	0x00000008
.L_31:


//--------------------- .nv.callgraph             --------------------------
	.section	.nv.callgraph,"",@"SHT_CUDA_CALLGRAPH"
	.align	4
	.sectionentsize	8
	.align		4
        /*0000*/ 	.word	0x00000000
	.align		4
        /*0004*/ 	.word	0xffffffff
	.align		4
        /*0008*/ 	.word	0x00000000
	.align		4
        /*000c*/ 	.word	0xfffffffe
	.align		4
        /*0010*/ 	.word	0x00000000
	.align		4
        /*0014*/ 	.word	0xfffffffd
	.align		4
        /*0018*/ 	.word	0x00000000
	.align		4
        /*001c*/ 	.word	0xfffffffc


//--------------------- .text._ZN15cuda_assignment9algorithm8SolveDPPEPKNS_5types4BaseES4_ttPt --------------------------
	.section	.text._ZN15cuda_assignment9algorithm8SolveDPPEPKNS_5types4BaseES4_ttPt,"ax",@progbits
	.align	128
        .global         _ZN15cuda_assignment9algorithm8SolveDPPEPKNS_5types4BaseES4_ttPt
        .type           _ZN15cuda_assignment9algorithm8SolveDPPEPKNS_5types4BaseES4_ttPt,@function
        .size           _ZN15cuda_assignment9algorithm8SolveDPPEPKNS_5types4BaseES4_ttPt,(.L_x_27 - _ZN15cuda_assignment9algorithm8SolveDPPEPKNS_5types4BaseES4_ttPt)
        .other          _ZN15cuda_assignment9algorithm8SolveDPPEPKNS_5types4BaseES4_ttPt,@"STO_CUDA_ENTRY STV_DEFAULT"
_ZN15cuda_assignment9algorithm8SolveDPPEPKNS_5types4BaseES4_ttPt:
.text._ZN15cuda_assignment9algorithm8SolveDPPEPKNS_5types4BaseES4_ttPt:
[----:B------:R-:W-:Y:S08]  /*0000*/  LDC R1, c[0x0][0x37c] ;  /* 0x0000df00ff017b82 */ /* 0x000ff00000000800 */
[----:B------:R-:W0:Y:S01]  /*0010*/  LDC R8, c[0x0][0x360] ;  /* 0x0000d800ff087b82 */ /* 0x000e220000000800 */
[----:B------:R-:W0:Y:S01]  /*0020*/  LDCU UR5, c[0x0][0x370] ;  /* 0x00006e00ff0577ac */ /* 0x000e220008000800 */
[----:B------:R-:W1:Y:S06]  /*0030*/  LDCU.64 UR14, c[0x0][0x358] ;  /* 0x00006b00ff0e77ac */ /* 0x000e6c0008000a00 */
[----:B------:R-:W2:Y:S08]  /*0040*/  LDC R5, c[0x0][0x390] ;  /* 0x0000e400ff057b82 */ /* 0x000eb00000000800 */
[----:B------:R-:W3:Y:S01]  /*0050*/  S2UR UR6, SR_CTAID.X ;  /* 0x00000000000679c3 */ /* 0x000ee20000002500 */
[----:B0-----:R-:W-:-:S05]  /*0060*/  IMAD R3, R8, UR5, RZ ;  /* 0x0000000508037c24 */ /* 0x001fca000f8e02ff */
[----:B------:R-:W-:Y:S02]  /*0070*/  LOP3.LUT R0, R3, 0xffff, RZ, 0xc0, !PT ;  /* 0x0000ffff03007812 */ /* 0x000fe400078ec0ff */
[----:B--2---:R-:W-:Y:S02]  /*0080*/  LOP3.LUT R5, R5, 0xffff, RZ, 0xc0, !PT ;  /* 0x0000ffff05057812 */ /* 0x004fe400078ec0ff */
[-C--:B------:R-:W-:Y:S01]  /*0090*/  IABS R10, R0.reuse ;  /* 0x00000000000a7213 */ /* 0x080fe20000000000 */
[----:B------:R-:W-:Y:S01]  /*00a0*/  VIADD R2, R0, 0xffffffff ;  /* 0xffffffff00027836 */ /* 0x000fe20000000000 */
[----:B------:R-:W-:Y:S02]  /*00b0*/  IABS R12, R0 ;  /* 0x00000000000c7213 */ /* 0x000fe40000000000 */
[----:B------:R-:W0:Y:S01]  /*00c0*/  I2F.RP R9, R10 ;  /* 0x0000000a00097306 */ /* 0x000e220000209400 */
[----:B------:R-:W-:Y:S02]  /*00d0*/  IMAD.IADD R4, R5, 0x1, R2 ;  /* 0x0000000105047824 */ /* 0x000fe400078e0202 */
[----:B------:R-:W-:-:S05]  /*00e0*/  IMAD.MOV R12, RZ, RZ, -R12 ;  /* 0x000000ffff0c7224 */ /* 0x000fca00078e0a0c */
[----:B0-----:R-:W0:Y:S02]  /*00f0*/  MUFU.RCP R9, R9 ;  /* 0x0000000900097308 */ /* 0x001e240000001000 */
[----:B0-----:R-:W-:Y:S01]  /*0100*/  VIADD R6, R9, 0xffffffe ;  /* 0x0ffffffe09067836 */ /* 0x001fe20000000000 */
[----:B------:R-:W-:Y:S02]  /*0110*/  IABS R9, R4 ;  /* 0x0000000400097213 */ /* 0x000fe40000000000 */
[----:B------:R-:W-:-:S03]  /*0120*/  LOP3.LUT R4, R4, 0xffff, R3, 0x78, !PT ;  /* 0x0000ffff04047812 */ /* 0x000fc600078e7803 */
[----:B------:R0:W2:Y:S01]  /*0130*/  F2I.FTZ.U32.TRUNC.NTZ R7, R6 ;  /* 0x0000000600077305 */ /* 0x0000a2000021f000 */
[----:B------:R-:W-:Y:S01]  /*0140*/  ISETP.GE.AND P2, PT, R4, RZ, PT ;  /* 0x000000ff0400720c */ /* 0x000fe20003f46270 */
[----:B0-----:R-:W-:Y:S02]  /*0150*/  IMAD.MOV.U32 R6, RZ, RZ, RZ ;  /* 0x000000ffff067224 */ /* 0x001fe400078e00ff */
[----:B--2---:R-:W-:-:S04]  /*0160*/  IMAD.MOV R11, RZ, RZ, -R7 ;  /* 0x000000ffff0b7224 */ /* 0x004fc800078e0a07 */
[----:B------:R-:W-:-:S04]  /*0170*/  IMAD R11, R11, R10, RZ ;  /* 0x0000000a0b0b7224 */ /* 0x000fc800078e02ff */
[----:B------:R-:W-:-:S04]  /*0180*/  IMAD.HI.U32 R6, R7, R11, R6 ;  /* 0x0000000b07067227 */ /* 0x000fc800078e0006 */
[----:B------:R-:W-:Y:S02]  /*0190*/  IMAD.MOV.U32 R7, RZ, RZ, R9 ;  /* 0x000000ffff077224 */ /* 0x000fe400078e0009 */
[----:B------:R-:W-:Y:S02]  /*01a0*/  IMAD.MOV.U32 R9, RZ, RZ, R12 ;  /* 0x000000ffff097224 */ /* 0x000fe400078e000c */
[----:B------:R-:W-:-:S04]  /*01b0*/  IMAD.HI.U32 R6, R6, R7, RZ ;  /* 0x0000000706067227 */ /* 0x000fc800078e00ff */
[----:B------:R-:W-:Y:S02]  /*01c0*/  IMAD R7, R6, R9, R7 ;  /* 0x0000000906077224 */ /* 0x000fe400078e0207 */
[----:B------:R-:W3:Y:S03]  /*01d0*/  S2R R9, SR_TID.X ;  /* 0x0000000000097919 */ /* 0x000ee60000002100 */
[----:B------:R-:W-:-:S13]  /*01e0*/  ISETP.GT.U32.AND P1, PT, R10, R7, PT ;  /* 0x000000070a00720c */ /* 0x000fda0003f24070 */
[----:B------:R-:W-:Y:S02]  /*01f0*/  @!P1 IMAD.IADD R7, R7, 0x1, -R10 ;  /* 0x0000000107079824 */ /* 0x000fe400078e0a0a */
[----:B------:R-:W-:Y:S01]  /*0200*/  @!P1 VIADD R6, R6, 0x1 ;  /* 0x0000000106069836 */ /* 0x000fe20000000000 */
[----:B------:R-:W-:Y:S02]  /*0210*/  ISETP.NE.AND P1, PT, R0, RZ, PT ;  /* 0x000000ff0000720c */ /* 0x000fe40003f25270 */
[----:B------:R-:W-:-:S13]  /*0220*/  ISETP.GE.U32.AND P0, PT, R7, R10, PT ;  /* 0x0000000a0700720c */ /* 0x000fda0003f06070 */
[----:B------:R-:W-:-:S04]  /*0230*/  @P0 VIADD R6, R6, 0x1 ;  /* 0x0000000106060836 */ /* 0x000fc80000000000 */
[----:B------:R-:W-:Y:S02]  /*0240*/  IMAD.MOV.U32 R4, RZ, RZ, R6 ;  /* 0x000000ffff047224 */ /* 0x000fe400078e0006 */
[----:B---3--:R-:W-:Y:S02]  /*0250*/  IMAD R6, R8, UR6, R9 ;  /* 0x0000000608067c24 */ /* 0x008fe4000f8e0209 */
[----:B------:R-:W-:Y:S01]  /*0260*/  @!P2 IMAD.MOV R4, RZ, RZ, -R4 ;  /* 0x000000ffff04a224 */ /* 0x000fe200078e0a04 */
[----:B------:R-:W-:-:S04]  /*0270*/  @!P1 LOP3.LUT R4, RZ, R0, RZ, 0x33, !PT ;  /* 0x00000000ff049212 */ /* 0x000fc800078e33ff */
[----:B------:R-:W-:-:S13]  /*0280*/  LOP3.LUT P0, R10, R4, 0xffff, RZ, 0xc0, !PT ;  /* 0x0000ffff040a7812 */ /* 0x000fda000780c0ff */
[----:B-1----:R-:W-:Y:S05]  /*0290*/  @!P0 BRA `(.L_x_0) ;  /* 0x0000000400808947 */ /* 0x002fea0003800000 */
[----:B------:R-:W-:Y:S01]  /*02a0*/  ISETP.GE.U32.AND P1, PT, R10, 0x4, PT ;  /* 0x000000040a00780c */ /* 0x000fe20003f26070 */
[----:B------:R-:W0:Y:S01]  /*02b0*/  LDCU.U16 UR7, c[0x0][0x392] ;  /* 0x00007240ff0777ac */ /* 0x000e220008000400 */
[----:B------:R-:W-:Y:S01]  /*02c0*/  LOP3.LUT R7, R4, 0x3, RZ, 0xc0, !PT ;  /* 0x0000000304077812 */ /* 0x000fe200078ec0ff */
[----:B------:R-:W-:Y:S02]  /*02d0*/  VIADD R20, R5, 0x1 ;  /* 0x0000000105147836 */ /* 0x000fe40000000000 */
[----:B------:R-:W-:Y:S01]  /*02e0*/  IMAD.MOV.U32 R21, RZ, RZ, RZ ;  /* 0x000000ffff157224 */ /* 0x000fe200078e00ff */
[----:B------:R-:W-:-:S07]  /*02f0*/  ISETP.NE.AND P0, PT, R7, RZ, PT ;  /* 0x000000ff0700720c */ /* 0x000fce0003f05270 */
[----:B------:R-:W-:Y:S06]  /*0300*/  @!P1 BRA `(.L_x_1) ;  /* 0x0000000000c49947 */ /* 0x000fec0003800000 */
[----:B------:R-:W-:Y:S01]  /*0310*/  LOP3.LUT R21, R4, 0xfffc, RZ, 0xc0, !PT ;  /* 0x0000fffc04157812 */ /* 0x000fe200078ec0ff */
[----:B------:R-:W-:-:S06]  /*0320*/  UMOV UR4, URZ ;  /* 0x000000ff00047c82 */ /* 0x000fcc0008000000 */
.L_x_2:
[----:B------:R-:W-:Y:S01]  /*0330*/  IMAD R26, R3, UR4, R6 ;  /* 0x00000004031a7c24 */ /* 0x000fe2000f8e0206 */
[----:B------:R-:W-:-:S03]  /*0340*/  UIADD3 UR4, UPT, UPT, UR4, 0x4, URZ ;  /* 0x0000000404047890 */ /* 0x000fc6000fffe0ff */
[----:B--2---:R-:W-:Y:S01]  /*0350*/  IMAD.IADD R22, R3, 0x1, R26 ;  /* 0x0000000103167824 */ /* 0x004fe200078e021a */
[----:B------:R-:W-:-:S03]  /*0360*/  LOP3.LUT R19, R26, 0xffff, RZ, 0xc0, !PT ;  /* 0x0000ffff1a137812 */ /* 0x000fc600078ec0ff */
[----:B------:R-:W-:Y:S01]  /*0370*/  IMAD.IADD R23, R3, 0x1, R22 ;  /* 0x0000000103177824 */ /* 0x000fe200078e0216 */
[CC--:B------:R-:W-:Y:S02]  /*0380*/  ISETP.GT.U32.AND P3, PT, R19.reuse, R5.reuse, PT ;  /* 0x000000051300720c */ /* 0x0c0fe40003f64070 */
[----:B0-----:R-:W-:Y:S01]  /*0390*/  ISETP.GT.U32.AND P5, PT, R19, UR7, PT ;  /* 0x0000000713007c0c */ /* 0x001fe2000bfa4070 */
[----:B------:R-:W-:Y:S01]  /*03a0*/  IMAD.IADD R24, R3, 0x1, R23 ;  /* 0x0000000103187824 */ /* 0x000fe200078e0217 */
[----:B------:R-:W-:Y:S02]  /*03b0*/  LOP3.LUT R15, R22, 0xffff, RZ, 0xc0, !PT ;  /* 0x0000ffff160f7812 */ /* 0x000fe400078ec0ff */
[----:B------:R-:W-:Y:S02]  /*03c0*/  LOP3.LUT R27, R23, 0xffff, RZ, 0xc0, !PT ;  /* 0x0000ffff171b7812 */ /* 0x000fe400078ec0ff */
[C---:B------:R-:W-:Y:S02]  /*03d0*/  ISETP.GT.U32.AND P1, PT, R15.reuse, R5, PT ;  /* 0x000000050f00720c */ /* 0x040fe40003f24070 */
[----:B------:R-:W-:-:S02]  /*03e0*/  ISETP.GT.U32.AND P2, PT, R15, UR7, PT ;  /* 0x000000070f007c0c */ /* 0x000fc4000bf44070 */
[----:B------:R-:W-:Y:S01]  /*03f0*/  ISETP.GT.U32.AND P4, PT, R27, R5, PT ;  /* 0x000000051b00720c */ /* 0x000fe20003f84070 */
[----:B------:R-:W0:Y:S01]  /*0400*/  @!P3 LDC.64 R16, c[0x0][0x398] ;  /* 0x0000e600ff10bb82 */ /* 0x000e220000000a00 */
[----:B------:R-:W-:-:S04]  /*0410*/  LOP3.LUT R25, R24, 0xffff, RZ, 0xc0, !PT ;  /* 0x0000ffff18197812 */ /* 0x000fc800078ec0ff */
[----:B------:R-:W-:-:S03]  /*0420*/  ISETP.GT.U32.AND P6, PT, R25, UR7, PT ;  /* 0x0000000719007c0c */ /* 0x000fc6000bfc4070 */
[----:B------:R-:W1:Y:S08]  /*0430*/  @!P5 LDC.64 R10, c[0x0][0x398] ;  /* 0x0000e600ff0adb82 */ /* 0x000e700000000a00 */
[----:B------:R-:W2:Y:S08]  /*0440*/  @!P1 LDC.64 R28, c[0x0][0x398] ;  /* 0x0000e600ff1c9b82 */ /* 0x000eb00000000a00 */
[----:B------:R-:W3:Y:S01]  /*0450*/  @!P2 LDC.64 R12, c[0x0][0x398] ;  /* 0x0000e600ff0cab82 */ /* 0x000ee20000000a00 */
[----:B0-----:R-:W-:-:S04]  /*0460*/  @!P3 IMAD.WIDE.U32 R16, R19, 0x2, R16 ;  /* 0x000000021310b825 */ /* 0x001fc800078e0010 */
[----:B------:R-:W-:Y:S01]  /*0470*/  @!P5 IMAD R19, R20, R19, RZ ;  /* 0x000000131413d224 */ /* 0x000fe200078e02ff */
[----:B------:R0:W-:Y:S01]  /*0480*/  @!P3 STG.E.U16 desc[UR14][R16.64], R26 ;  /* 0x0000001a1000b986 */ /* 0x0001e2000c10150e */
[----:B------:R-:W-:Y:S02]  /*0490*/  ISETP.GT.U32.AND P3, PT, R27, UR7, PT ;  /* 0x000000071b007c0c */ /* 0x000fe4000bf64070 */
[----:B-1----:R-:W-:Y:S02]  /*04a0*/  @!P5 IMAD.WIDE.U32 R10, R19, 0x2, R10 ;  /* 0x00000002130ad825 */ /* 0x002fe400078e000a */
[----:B------:R-:W1:Y:S03]  /*04b0*/  @!P4 LDC.64 R18, c[0x0][0x398] ;  /* 0x0000e600ff12cb82 */ /* 0x000e660000000a00 */
[----:B------:R4:W-:Y:S01]  /*04c0*/  @!P5 STG.E.U16 desc[UR14][R10.64], R26 ;  /* 0x0000001a0a00d986 */ /* 0x0009e2000c10150e */
[----:B------:R-:W-:Y:S01]  /*04d0*/  ISETP.GT.U32.AND P5, PT, R25, R5, PT ;  /* 0x000000051900720c */ /* 0x000fe20003fa4070 */
[----:B--2---:R-:W-:-:S03]  /*04e0*/  @!P1 IMAD.WIDE.U32 R28, R15, 0x2, R28 ;  /* 0x000000020f1c9825 */ /* 0x004fc600078e001c */
[----:B0-----:R-:W0:Y:S01]  /*04f0*/  @!P6 LDC.64 R16, c[0x0][0x398] ;  /* 0x0000e600ff10eb82 */ /* 0x001e220000000a00 */
[----:B------:R-:W-:Y:S01]  /*0500*/  @!P2 IMAD R15, R20, R15, RZ ;  /* 0x0000000f140fa224 */ /* 0x000fe200078e02ff */
[----:B------:R2:W-:Y:S01]  /*0510*/  @!P1 STG.E.U16 desc[UR14][R28.64], R22 ;  /* 0x000000161c009986 */ /* 0x0005e2000c10150e */
[----:B------:R-:W-:Y:S02]  /*0520*/  ISETP.NE.AND P1, PT, R21, UR4, PT ;  /* 0x0000000415007c0c */ /* 0x000fe4000bf25270 */
[----:B---3--:R-:W-:-:S03]  /*0530*/  @!P2 IMAD.WIDE.U32 R12, R15, 0x2, R12 ;  /* 0x000000020f0ca825 */ /* 0x008fc600078e000c */
[----:B----4-:R-:W3:Y:S02]  /*0540*/  @!P3 LDC.64 R10, c[0x0][0x398] ;  /* 0x0000e600ff0abb82 */ /* 0x010ee40000000a00 */
[----:B------:R2:W-:Y:S06]  /*0550*/  @!P2 STG.E.U16 desc[UR14][R12.64], R22 ;  /* 0x000000160c00a986 */ /* 0x0005ec000c10150e */
[----:B------:R-:W4:Y:S01]  /*0560*/  @!P5 LDC.64 R14, c[0x0][0x398] ;  /* 0x0000e600ff0edb82 */ /* 0x000f220000000a00 */
[----:B-1----:R-:W-:-:S04]  /*0570*/  @!P4 IMAD.WIDE.U32 R18, R27, 0x2, R18 ;  /* 0x000000021b12c825 */ /* 0x002fc800078e0012 */
[----:B------:R-:W-:Y:S01]  /*0580*/  @!P3 IMAD R27, R20, R27, RZ ;  /* 0x0000001b141bb224 */ /* 0x000fe200078e02ff */
[----:B------:R2:W-:Y:S03]  /*0590*/  @!P4 STG.E.U16 desc[UR14][R18.64], R23 ;  /* 0x000000171200c986 */ /* 0x0005e6000c10150e */
[----:B---3--:R-:W-:-:S04]  /*05a0*/  @!P3 IMAD.WIDE.U32 R10, R27, 0x2, R10 ;  /* 0x000000021b0ab825 */ /* 0x008fc800078e000a */
[----:B------:R-:W-:Y:S01]  /*05b0*/  @!P6 IMAD R27, R20, R25, RZ ;  /* 0x00000019141be224 */ /* 0x000fe200078e02ff */
[----:B------:R2:W-:Y:S01]  /*05c0*/  @!P3 STG.E.U16 desc[UR14][R10.64], R23 ;  /* 0x000000170a00b986 */ /* 0x0005e2000c10150e */
[----:B----4-:R-:W-:-:S04]  /*05d0*/  @!P5 IMAD.WIDE.U32 R14, R25, 0x2, R14 ;  /* 0x00000002190ed825 */ /* 0x010fc800078e000e */
[----:B0-----:R-:W-:Y:S01]  /*05e0*/  @!P6 IMAD.WIDE.U32 R16, R27, 0x2, R16 ;  /* 0x000000021b10e825 */ /* 0x001fe200078e0010 */
[----:B------:R2:W-:Y:S04]  /*05f0*/  @!P5 STG.E.U16 desc[UR14][R14.64], R24 ;  /* 0x000000180e00d986 */ /* 0x0005e8000c10150e */
[----:B------:R2:W-:Y:S01]  /*0600*/  @!P6 STG.E.U16 desc[UR14][R16.64], R24 ;  /* 0x000000181000e986 */ /* 0x0005e2000c10150e */
[----:B------:R-:W-:Y:S05]  /*0610*/  @P1 BRA `(.L_x_2) ;  /* 0xfffffffc00441947 */ /* 0x000fea000383ffff */
.L_x_1:
[----:B------:R-:W-:Y:S05]  /*0620*/  @!P0 BRA `(.L_x_0) ;  /* 0x00000000009c8947 */ /* 0x000fea0003800000 */
[----:B------:R-:W-:Y:S02]  /*0630*/  ISETP.NE.AND P0, PT, R7, 0x1, PT ;  /* 0x000000010700780c */ /* 0x000fe40003f05270 */
[----:B------:R-:W-:-:S04]  /*0640*/  LOP3.LUT R4, R4, 0x1, RZ, 0xc0, !PT ;  /* 0x0000000104047812 */ /* 0x000fc800078ec0ff */
[----:B------:R-:W-:-:S07]  /*0650*/  ISETP.NE.U32.AND P4, PT, R4, 0x1, PT ;  /* 0x000000010400780c */ /* 0x000fce0003f85070 */
[----:B------:R-:W-:Y:S06]  /*0660*/  @!P0 BRA `(.L_x_3) ;  /* 0x00000000005c8947 */ /* 0x000fec0003800000 */
[----:B--2---:R-:W-:Y:S02]  /*0670*/  IMAD R19, R3, R21, R6 ;  /* 0x0000001503137224 */ /* 0x004fe400078e0206 */
[----:B------:R-:W-:Y:S02]  /*0680*/  VIADD R21, R21, 0x2 ;  /* 0x0000000215157836 */ /* 0x000fe40000000000 */
[----:B------:R-:W-:Y:S01]  /*0690*/  IMAD.IADD R7, R3, 0x1, R19 ;  /* 0x0000000103077824 */ /* 0x000fe200078e0213 */
[----:B------:R-:W-:-:S04]  /*06a0*/  LOP3.LUT R27, R19, 0xffff, RZ, 0xc0, !PT ;  /* 0x0000ffff131b7812 */ /* 0x000fc800078ec0ff */
[----:B------:R-:W-:Y:S02]  /*06b0*/  LOP3.LUT R29, R7, 0xffff, RZ, 0xc0, !PT ;  /* 0x0000ffff071d7812 */ /* 0x000fe400078ec0ff */
[CC--:B------:R-:W-:Y:S02]  /*06c0*/  ISETP.GT.U32.AND P0, PT, R27.reuse, R5.reuse, PT ;  /* 0x000000051b00720c */ /* 0x0c0fe40003f04070 */
[----:B0-----:R-:W-:Y:S02]  /*06d0*/  ISETP.GT.U32.AND P1, PT, R27, UR7, PT ;  /* 0x000000071b007c0c */ /* 0x001fe4000bf24070 */
[C---:B------:R-:W-:Y:S02]  /*06e0*/  ISETP.GT.U32.AND P2, PT, R29.reuse, R5, PT ;  /* 0x000000051d00720c */ /* 0x040fe40003f44070 */
[----:B------:R-:W-:-:S07]  /*06f0*/  ISETP.GT.U32.AND P3, PT, R29, UR7, PT ;  /* 0x000000071d007c0c */ /* 0x000fce000bf64070 */
[----:B------:R-:W0:Y:S02]  /*0700*/  @!P0 LDC.64 R10, c[0x0][0x398] ;  /* 0x0000e600ff0a8b82 */ /* 0x000e240000000a00 */
[----:B------:R-:W-:-:S04]  /*0710*/  @!P1 IMAD R23, R20, R27, RZ ;  /* 0x0000001b14179224 */ /* 0x000fc800078e02ff */
[----:B------:R-:W-:Y:S02]  /*0720*/  @!P3 IMAD R25, R20, R29, RZ ;  /* 0x0000001d1419b224 */ /* 0x000fe400078e02ff */
[----:B------:R-:W1:Y:S08]  /*0730*/  @!P1 LDC.64 R16, c[0x0][0x398] ;  /* 0x0000e600ff109b82 */ /* 0x000e700000000a00 */
[----:B------:R-:W2:Y:S08]  /*0740*/  @!P2 LDC.64 R14, c[0x0][0x398] ;  /* 0x0000e600ff0eab82 */ /* 0x000eb00000000a00 */
[----:B------:R-:W3:Y:S01]  /*0750*/  @!P3 LDC.64 R12, c[0x0][0x398] ;  /* 0x0000e600ff0cbb82 */ /* 0x000ee20000000a00 */
[----:B0-----:R-:W-:-:S05]  /*0760*/  @!P0 IMAD.WIDE.U32 R10, R27, 0x2, R10 ;  /* 0x000000021b0a8825 */ /* 0x001fca00078e000a */
[----:B------:R4:W-:Y:S01]  /*0770*/  @!P0 STG.E.U16 desc[UR14][R10.64], R19 ;  /* 0x000000130a008986 */ /* 0x0009e2000c10150e */
[----:B-1----:R-:W-:-:S05]  /*0780*/  @!P1 IMAD.WIDE.U32 R16, R23, 0x2, R16 ;  /* 0x0000000217109825 */ /* 0x002fca00078e0010 */
[----:B------:R4:W-:Y:S01]  /*0790*/  @!P1 STG.E.U16 desc[UR14][R16.64], R19 ;  /* 0x0000001310009986 */ /* 0x0009e2000c10150e */
[----:B--2---:R-:W-:-:S05]  /*07a0*/  @!P2 IMAD.WIDE.U32 R14, R29, 0x2, R14 ;  /* 0x000000021d0ea825 */ /* 0x004fca00078e000e */
[----:B------:R4:W-:Y:S01]  /*07b0*/  @!P2 STG.E.U16 desc[UR14][R14.64], R7 ;  /* 0x000000070e00a986 */ /* 0x0009e2000c10150e */
[----:B---3--:R-:W-:-:S05]  /*07c0*/  @!P3 IMAD.WIDE.U32 R12, R25, 0x2, R12 ;  /* 0x00000002190cb825 */ /* 0x008fca00078e000c */
[----:B------:R4:W-:Y:S02]  /*07d0*/  @!P3 STG.E.U16 desc[UR14][R12.64], R7 ;  /* 0x000000070c00b986 */ /* 0x0009e4000c10150e */
.L_x_3:
[----:B------:R-:W-:Y:S05]  /*07e0*/  @P4 BRA `(.L_x_0) ;  /* 0x00000000002c4947 */ /* 0x000fea0003800000 */
[----:B------:R-:W-:-:S05]  /*07f0*/  IMAD R21, R3, R21, R6 ;  /* 0x0000001503157224 */ /* 0x000fca00078e0206 */
[----:B--2-4-:R-:W-:-:S04]  /*0800*/  LOP3.LUT R15, R21, 0xffff, RZ, 0xc0, !PT ;  /* 0x0000ffff150f7812 */ /* 0x014fc800078ec0ff */
[C---:B------:R-:W-:Y:S02]  /*0810*/  ISETP.GT.U32.AND P0, PT, R15.reuse, R5, PT ;  /* 0x000000050f00720c */ /* 0x040fe40003f04070 */
[----:B0-----:R-:W-:-:S11]  /*0820*/  ISETP.GT.U32.AND P1, PT, R15, UR7, PT ;  /* 0x000000070f007c0c */ /* 0x001fd6000bf24070 */
[----:B------:R-:W0:Y:S02]  /*0830*/  @!P0 LDC.64 R10, c[0x0][0x398] ;  /* 0x0000e600ff0a8b82 */ /* 0x000e240000000a00 */
[----:B------:R-:W-:-:S06]  /*0840*/  @!P1 IMAD R7, R20, R15, RZ ;  /* 0x0000000f14079224 */ /* 0x000fcc00078e02ff */
[----:B------:R-:W1:Y:S01]  /*0850*/  @!P1 LDC.64 R12, c[0x0][0x398] ;  /* 0x0000e600ff0c9b82 */ /* 0x000e620000000a00 */
[----:B0-----:R-:W-:-:S05]  /*0860*/  @!P0 IMAD.WIDE.U32 R10, R15, 0x2, R10 ;  /* 0x000000020f0a8825 */ /* 0x001fca00078e000a */
[----:B------:R3:W-:Y:S01]  /*0870*/  @!P0 STG.E.U16 desc[UR14][R10.64], R21 ;  /* 0x000000150a008986 */ /* 0x0007e2000c10150e */
[----:B-1----:R-:W-:-:S05]  /*0880*/  @!P1 IMAD.WIDE.U32 R12, R7, 0x2, R12 ;  /* 0x00000002070c9825 */ /* 0x002fca00078e000c */
[----:B------:R3:W-:Y:S02]  /*0890*/  @!P1 STG.E.U16 desc[UR14][R12.64], R21 ;  /* 0x000000150c009986 */ /* 0x0007e4000c10150e */
.L_x_0:
[----:B------:R-:W4:Y:S02]  /*08a0*/  LDC.U16 R4, c[0x0][0x392] ;  /* 0x0000e480ff047b82 */ /* 0x000f240000000400 */
[----:B----4-:R-:W-:-:S05]  /*08b0*/  IMAD.IADD R7, R5, 0x1, R4 ;  /* 0x0000000105077824 */ /* 0x010fca00078e0204 */
[----:B------:R-:W-:-:S13]  /*08c0*/  ISETP.GE.U32.AND P0, PT, R7, 0x2, PT ;  /* 0x000000020700780c */ /* 0x000fda0003f06070 */
[----:B0-----:R-:W-:Y:S05]  /*08d0*/  @!P0 EXIT ;  /* 0x000000000000894d */ /* 0x001fea0003800000 */
[-C--:B--23--:R-:W-:Y:S01]  /*08e0*/  IABS R13, R0.reuse ;  /* 0x00000000000d7213 */ /* 0x08cfe20000000000 */
[----:B------:R-:W-:Y:S01]  /*08f0*/  IMAD.IADD R2, R2, 0x1, R4 ;  /* 0x0000000102027824 */ /* 0x000fe200078e0204 */
[----:B------:R-:W-:Y:S01]  /*0900*/  IABS R14, R0 ;  /* 0x00000000000e7213 */ /* 0x000fe20000000000 */
[----:B------:R-:W0:Y:S01]  /*0910*/  S2UR UR4, SR_CTAID.Y ;  /* 0x00000000000479c3 */ /* 0x000e220000002600 */
[----:B------:R-:W1:Y:S01]  /*0920*/  I2F.RP R7, R13 ;  /* 0x0000000d00077306 */ /* 0x000e620000209400 */
[----:B------:R-:W2:Y:S01]  /*0930*/  LDCU UR7, c[0x0][0x374] ;  /* 0x00006e80ff0777ac */ /* 0x000ea20008000800 */
[----:B------:R-:W-:Y:S01]  /*0940*/  IABS R4, R2 ;  /* 0x0000000200047213 */ /* 0x000fe20000000000 */
[----:B------:R-:W-:Y:S01]  /*0950*/  IMAD.MOV R14, RZ, RZ, -R14 ;  /* 0x000000ffff0e7224 */ /* 0x000fe200078e0a0e */
[----:B------:R-:W-:Y:S01]  /*0960*/  LOP3.LUT R2, R2, 0xffff, R3, 0x78, !PT ;  /* 0x0000ffff02027812 */ /* 0x000fe200078e7803 */
[----:B------:R-:W3:Y:S01]  /*0970*/  LDCU UR8, c[0x0][0x378] ;  /* 0x00006f00ff0877ac */ /* 0x000ee20008000800 */
[----:B------:R-:W-:Y:S01]  /*0980*/  ISETP.NE.AND P3, PT, R0, RZ, PT ;  /* 0x000000ff0000720c */ /* 0x000fe20003f65270 */
[----:B------:R-:W4:Y:S01]  /*0990*/  S2UR UR9, SR_CTAID.Z ;  /* 0x00000000000979c3 */ /* 0x000f220000002700 */
[----:B------:R-:W-:Y:S01]  /*09a0*/  ISETP.GE.AND P2, PT, R2, RZ, PT ;  /* 0x000000ff0200720c */ /* 0x000fe20003f46270 */
[----:B------:R-:W5:Y:S01]  /*09b0*/  LDCU.U16 UR10, c[0x0][0x390] ;  /* 0x00007200ff0a77ac */ /* 0x000f620008000400 */
[----:B------:R-:W-:Y:S01]  /*09c0*/  UIADD3 UR11, UPT, UPT, URZ, -UR5, URZ ;  /* 0x80000005ff0b7290 */ /* 0x000fe2000fffe0ff */
[----:B-1----:R-:W1:Y:S01]  /*09d0*/  MUFU.RCP R7, R7 ;  /* 0x0000000700077308 */ /* 0x002e620000001000 */
[----:B------:R-:W-:Y:S01]  /*09e0*/  UIADD3 UR5, UPT, UPT, UR6, UR5, URZ ;  /* 0x0000000506057290 */ /* 0x000fe2000fffe0ff */
[----:B------:R-:W-:-:S05]  /*09f0*/  CS2R.32 R15, SR_CgaSize ;  /* 0x00000000000f7805 */ /* 0x000fca0000008a00 */
[----:B------:R-:W-:-:S05]  /*0a00*/  IMAD R15, R15, -0xa0, RZ ;  /* 0xffffff600f0f7824 */ /* 0x000fca00078e02ff */
[----:B------:R-:W-:-:S14]  /*0a10*/  R2UR UR12, R15 ;  /* 0x000000000f0c72ca */ /* 0x000fdc00000e0000 */
[----:B------:R-:W3:Y:S01]  /*0a20*/  LDCU UR12, c[0x0][UR12+0x254] ;  /* 0x00004a800c0c77ac */ /* 0x000ee20008000800 */
[----:B------:R-:W-:Y:S01]  /*0a30*/  IMAD R8, R8, UR5, R9 ;  /* 0x0000000508087c24 */ /* 0x000fe2000f8e0209 */
[----:B0-----:R-:W-:Y:S01]  /*0a40*/  UIADD3 UR4, UPT, UPT, UR6, UR4, URZ ;  /* 0x0000000406047290 */ /* 0x001fe2000fffe0ff */
[----:B------:R-:W0:Y:S02]  /*0a50*/  LDCU.64 UR16, c[0x0][0x398] ;  /* 0x00007300ff1077ac */ /* 0x000e240008000a00 */
[----:B------:R-:W-:Y:S01]  /*0a60*/  UMOV UR6, UR11 ;  /* 0x0000000b00067c82 */ /* 0x000fe20008000000 */
[----:B-----5:R-:W-:Y:S01]  /*0a70*/  UIADD3 UR5, UPT, UPT, UR10, 0x1, URZ ;  /* 0x000000010a057890 */ /* 0x020fe2000fffe0ff */
[----:B-1----:R-:W-:Y:S01]  /*0a80*/  VIADD R10, R7, 0xffffffe ;  /* 0x0ffffffe070a7836 */ /* 0x002fe20000000000 */
[----:B----4-:R-:W-:Y:S02]  /*0a90*/  UIADD3 UR9, UPT, UPT, -UR9, URZ, URZ ;  /* 0x000000ff09097290 */ /* 0x010fe4000fffe1ff */
[----:B--2---:R-:W-:Y:S01]  /*0aa0*/  UIMAD UR7, UR6, UR7, URZ ;  /* 0x00000007060772a4 */ /* 0x004fe2000f8e02ff */
[----:B------:R1:W2:Y:S01]  /*0ab0*/  F2I.FTZ.U32.TRUNC.NTZ R11, R10 ;  /* 0x0000000a000b7305 */ /* 0x0002a2000021f000 */
[----:B------:R-:W-:-:S02]  /*0ac0*/  UISETP.NE.AND UP0, UPT, UR4, UR9, UPT ;  /* 0x000000090400728c */ /* 0x000fc4000bf05270 */
[----:B---3--:R-:W-:-:S04]  /*0ad0*/  UIMAD UR4, UR8, UR7, -0x7fffffff ;  /* 0x80000001080474a4 */ /* 0x008fc8000f8e0207 */
[----:B------:R-:W-:Y:S01]  /*0ae0*/  USEL UR4, UR4, 0x1, !UP0 ;  /* 0x0000000104047887 */ /* 0x000fe2000c000000 */
[----:B-1----:R-:W-:Y:S02]  /*0af0*/  IMAD.MOV.U32 R10, RZ, RZ, RZ ;  /* 0x000000ffff0a7224 */ /* 0x002fe400078e00ff */
[----:B--2---:R-:W-:-:S04]  /*0b00*/  IMAD.MOV R12, RZ, RZ, -R11 ;  /* 0x000000ffff0c7224 */ /* 0x004fc800078e0a0b */
[----:B------:R-:W-:-:S04]  /*0b10*/  IMAD R15, R12, R13, RZ ;  /* 0x0000000d0c0f7224 */ /* 0x000fc800078e02ff */
[----:B------:R-:W-:Y:S02]  /*0b20*/  IMAD.HI.U32 R15, R11, R15, R10 ;  /* 0x0000000f0b0f7227 */ /* 0x000fe400078e000a */
[----:B------:R-:W1:Y:S02]  /*0b30*/  S2R R11, SR_TID.Z ;  /* 0x00000000000b7919 */ /* 0x000e640000002300 */
[----:B------:R-:W-:Y:S02]  /*0b40*/  IMAD.MOV.U32 R10, RZ, RZ, R14 ;  /* 0x000000ffff0a7224 */ /* 0x000fe400078e000e */
[----:B------:R-:W-:-:S04]  /*0b50*/  IMAD.HI.U32 R7, R15, R4, RZ ;  /* 0x000000040f077227 */ /* 0x000fc800078e00ff */
[----:B------:R-:W-:Y:S02]  /*0b60*/  IMAD R4, R7, R10, R4 ;  /* 0x0000000a07047224 */ /* 0x000fe400078e0204 */
[----:B------:R-:W2:Y:S03]  /*0b70*/  S2R R10, SR_TID.Y ;  /* 0x00000000000a7919 */ /* 0x000ea60000002200 */
[----:B------:R-:W-:-:S13]  /*0b80*/  ISETP.GT.U32.AND P1, PT, R13, R4, PT ;  /* 0x000000040d00720c */ /* 0x000fda0003f24070 */
[----:B------:R-:W-:Y:S02]  /*0b90*/  @!P1 IMAD.IADD R4, R4, 0x1, -R13 ;  /* 0x0000000104049824 */ /* 0x000fe400078e0a0d */
[----:B------:R-:W-:-:S03]  /*0ba0*/  @!P1 VIADD R7, R7, 0x1 ;  /* 0x0000000107079836 */ /* 0x000fc60000000000 */
[----:B------:R-:W-:Y:S01]  /*0bb0*/  ISETP.GE.U32.AND P0, PT, R4, R13, PT ;  /* 0x0000000d0400720c */ /* 0x000fe20003f06070 */
[----:B--2---:R-:W-:-:S12]  /*0bc0*/  IMAD.IADD R2, R9, 0x1, R10 ;  /* 0x0000000109027824 */ /* 0x004fd800078e020a */
[----:B------:R-:W-:Y:S02]  /*0bd0*/  @P0 VIADD R7, R7, 0x1 ;  /* 0x0000000107070836 */ /* 0x000fe40000000000 */
[----:B------:R-:W-:Y:S01]  /*0be0*/  VIADD R9, R5, 0x1 ;  /* 0x0000000105097836 */ /* 0x000fe20000000000 */
[----:B-1----:R-:W-:Y:S01]  /*0bf0*/  LOP3.LUT P1, RZ, R2, R11, RZ, 0xfc, !PT ;  /* 0x0000000b02ff7212 */ /* 0x002fe2000782fcff */
[----:B------:R-:W-:Y:S01]  /*0c00*/  @!P2 IMAD.MOV R7, RZ, RZ, -R7 ;  /* 0x000000ffff07a224 */ /* 0x000fe200078e0a07 */
[----:B------:R-:W-:Y:S01]  /*0c10*/  @!P3 LOP3.LUT R7, RZ, R0, RZ, 0x33, !PT ;  /* 0x00000000ff07b212 */ /* 0x000fe200078e33ff */
[----:B------:R-:W-:Y:S02]  /*0c20*/  IMAD.MOV.U32 R11, RZ, RZ, 0x2 ;  /* 0x00000002ff0b7424 */ /* 0x000fe400078e00ff */
[----:B0-----:R-:W-:-:S08]  /*0c30*/  IMAD.SHL.U32 R10, R3, 0x2, RZ ;  /* 0x00000002030a7824 */ /* 0x001fd000078e00ff */
.L_x_19:
[----:B------:R-:W-:-:S04]  /*0c40*/  PRMT R0, R7, 0x9910, RZ ;  /* 0x0000991007007816 */ /* 0x000fc800000000ff */
[----:B------:R-:W-:-:S13]  /*0c50*/  ISETP.NE.AND P0, PT, R0, RZ, PT ;  /* 0x000000ff0000720c */ /* 0x000fda0003f05270 */
[----:B------:R-:W-:Y:S05]  /*0c60*/  @!P0 BRA `(.L_x_4) ;  /* 0x0000000800908947 */ /* 0x000fea0003800000 */
[----:B------:R-:W-:Y:S01]  /*0c70*/  ISETP.NE.AND P0, PT, R0, 0x1, PT ;  /* 0x000000010000780c */ /* 0x000fe20003f05270 */
[----:B------:R-:W-:-:S12]  /*0c80*/  IMAD.MOV.U32 R0, RZ, RZ, RZ ;  /* 0x000000ffff007224 */ /* 0x000fd800078e00ff */
[----:B------:R-:W-:Y:S05]  /*0c90*/  @!P0 BRA `(.L_x_5) ;  /* 0x0000000400b88947 */ /* 0x000fea0003800000 */
[----:B------:R-:W0:Y:S01]  /*0ca0*/  LDC.U16 R12, c[0x0][0x392] ;  /* 0x0000e480ff0c7b82 */ /* 0x000e220000000400 */
[----:B------:R-:W-:Y:S01]  /*0cb0*/  LOP3.LUT R0, R7, 0xffff, RZ, 0xc0, !PT ;  /* 0x0000ffff07007812 */ /* 0x000fe200078ec0ff */
[----:B------:R-:W-:Y:S01]  /*0cc0*/  IMAD.MOV R23, RZ, RZ, -R6 ;  /* 0x000000ffff177224 */ /* 0x000fe200078e0a06 */
[----:B------:R-:W-:Y:S01]  /*0cd0*/  BSSY.RECONVERGENT B0, `(.L_x_6) ;  /* 0x0000069000007945 */ /* 0x000fe20003800200 */
[----:B------:R-:W-:Y:S01]  /*0ce0*/  IMAD.MOV R25, RZ, RZ, -R10 ;  /* 0x000000ffff197224 */ /* 0x000fe200078e0a0a */
[----:B------:R-:W-:Y:S01]  /*0cf0*/  SHF.R.U32.HI R0, RZ, 0x1, R0 ;  /* 0x00000001ff007819 */ /* 0x000fe20000011600 */
[----:B------:R-:W-:Y:S01]  /*0d00*/  IMAD.MOV.U32 R13, RZ, RZ, R6 ;  /* 0x000000ffff0d7224 */ /* 0x000fe200078e0006 */
[----:B------:R-:W-:Y:S01]  /*0d10*/  PRMT R14, R11, 0x7610, R14 ;  /* 0x000076100b0e7816 */ /* 0x000fe2000000000e */
[----:B------:R-:W-:Y:S01]  /*0d20*/  IMAD.MOV.U32 R15, RZ, RZ, R8 ;  /* 0x000000ffff0f7224 */ /* 0x000fe200078e0008 */
[----:B------:R-:W-:Y:S01]  /*0d30*/  PRMT R23, R23, 0x7710, RZ ;  /* 0x0000771017177816 */ /* 0x000fe200000000ff */
[----:B------:R-:W-:Y:S01]  /*0d40*/  IMAD.SHL.U32 R0, R0, 0x2, RZ ;  /* 0x0000000200007824 */ /* 0x000fe200078e00ff */
[----:B------:R-:W-:-:S04]  /*0d50*/  PRMT R25, R25, 0x7710, RZ ;  /* 0x0000771019197816 */ /* 0x000fc800000000ff */
[----:B------:R-:W-:-:S05]  /*0d60*/  LOP3.LUT R22, R0, 0x1fffe, RZ, 0xe2, !PT ;  /* 0x0001fffe00167812 */ /* 0x000fca00078ee2ff */
[----:B------:R-:W-:-:S07]  /*0d70*/  IMAD.MOV R22, RZ, RZ, -R22 ;  /* 0x000000ffff167224 */ /* 0x000fce00078e0a16 */
.L_x_11:
[----:B------:R-:W-:Y:S01]  /*0d80*/  IMAD.IADD R24, R23, 0x1, R14 ;  /* 0x0000000117187824 */ /* 0x000fe200078e020e */
[----:B------:R-:W-:Y:S01]  /*0d90*/  LOP3.LUT P0, R27, R13, 0xffff, RZ, 0xc0, !PT ;  /* 0x0000ffff0d1b7812 */ /* 0x000fe2000780c0ff */
[----:B------:R-:W-:Y:S02]  /*0da0*/  BSSY.RECONVERGENT B1, `(.L_x_7) ;  /* 0x0000028000017945 */ /* 0x000fe40003800200 */
[----:B0-----:R-:W-:-:S05]  /*0db0*/  VIADD R0, R24, 0xffffffff ;  /* 0xffffffff18007836 */ /* 0x001fca0000000000 */
[----:B------:R-:W-:-:S04]  /*0dc0*/  LOP3.LUT R17, R0, 0xffff, RZ, 0xc0, !PT ;  /* 0x0000ffff00117812 */ /* 0x000fc800078ec0ff */
[----:B0-----:R-:W-:-:S04]  /*0dd0*/  ISETP.GE.U32.OR P0, PT, R17, R12, !P0 ;  /* 0x0000000c1100720c */ /* 0x001fc80004706470 */
[----:B------:R-:W-:-:S13]  /*0de0*/  ISETP.GT.U32.OR P0, PT, R27, R5, P0 ;  /* 0x000000051b00720c */ /* 0x000fda0000704470 */
[----:B------:R-:W-:Y:S05]  /*0df0*/  @P0 BRA `(.L_x_8) ;  /* 0x0000000000880947 */ /* 0x000fea0003800000 */
[----:B------:R-:W0:Y:S01]  /*0e00*/  LDC.64 R18, c[0x0][0x388] ;  /* 0x0000e200ff127b82 */ /* 0x000e220000000a00 */
[----:B------:R-:W-:Y:S02]  /*0e10*/  LOP3.LUT R24, R24, 0xffff, RZ, 0xc0, !PT ;  /* 0x0000ffff18187812 */ /* 0x000fe400078ec0ff */
[----:B------:R-:W-:-:S03]  /*0e20*/  IADD3 R2, P0, PT, RZ, RZ, RZ ;  /* 0x000000ffff027210 */ /* 0x000fc60007f1e0ff */
[----:B------:R-:W-:Y:S02]  /*0e30*/  IMAD R4, R24, UR5, R27 ;  /* 0x0000000518047c24 */ /* 0x000fe4000f8e021b */
[----:B------:R-:W1:Y:S02]  /*0e40*/  LDC.64 R16, c[0x0][0x380] ;  /* 0x0000e000ff107b82 */ /* 0x000e640000000a00 */
[C---:B------:R-:W-:Y:S01]  /*0e50*/  VIADD R0, R4.reuse, -UR5 ;  /* 0x8000000504007c36 */ /* 0x040fe20008000000 */
[----:B------:R-:W-:-:S04]  /*0e60*/  IADD3.X R29, PT, PT, R4, -0x1, RZ, P0, !PT ;  /* 0xffffffff041d7810 */ /* 0x000fc800007fe4ff */
[----:B------:R-:W-:-:S04]  /*0e70*/  IADD3.X R21, PT, PT, R0, -0x1, RZ, P0, !PT ;  /* 0xffffffff00157810 */ /* 0x000fc800007fe4ff */
[----:B------:R-:W-:Y:S01]  /*0e80*/  SHF.R.S64 R20, R2, 0x1f, R21 ;  /* 0x0000001f02147819 */ /* 0x000fe20000001015 */
[----:B0-----:R-:W-:-:S03]  /*0e90*/  IMAD.WIDE.U32 R18, R24, 0x4, R18 ;  /* 0x0000000418127825 */ /* 0x001fc600078e0012 */
[----:B------:R-:W-:Y:S02]  /*0ea0*/  IADD3 R20, P2, PT, R20, UR16, RZ ;  /* 0x0000001014147c10 */ /* 0x000fe4000ff5e0ff */
[----:B------:R-:W-:Y:S01]  /*0eb0*/  SHF.R.S64 R4, R2, 0x1f, R29 ;  /* 0x0000001f02047819 */ /* 0x000fe2000000101d */
[----:B-1----:R-:W-:Y:S01]  /*0ec0*/  IMAD.WIDE.U32 R16, R27, 0x4, R16 ;  /* 0x000000041b107825 */ /* 0x002fe200078e0010 */
[----:B------:R-:W2:Y:S01]  /*0ed0*/  LDG.E R18, desc[UR14][R18.64+-0x4] ;  /* 0xfffffc0e12127981 */ /* 0x000ea2000c1e1900 */
[----:B------:R-:W-:Y:S02]  /*0ee0*/  SHF.R.S64 R28, RZ, 0x1f, R0 ;  /* 0x0000001fff1c7819 */ /* 0x000fe40000001000 */
[----:B------:R-:W-:Y:S01]  /*0ef0*/  LEA.HI.X.SX32 R21, R21, UR17, 0x1, P2 ;  /* 0x0000001115157c11 */ /* 0x000fe200090f0eff */
[----:B------:R0:W2:Y:S01]  /*0f00*/  LDG.E R2, desc[UR14][R16.64+-0x4] ;  /* 0xfffffc0e10027981 */ /* 0x0000a2000c1e1900 */
[----:B------:R-:W-:-:S03]  /*0f10*/  IADD3 R28, P2, PT, R28, UR16, RZ ;  /* 0x000000101c1c7c10 */ /* 0x000fc6000ff5e0ff */
[----:B------:R-:W3:Y:S01]  /*0f20*/  LDG.E.U16 R20, desc[UR14][R20.64] ;  /* 0x0000000e14147981 */ /* 0x000ee2000c1e1500 */
[----:B0-----:R-:W-:-:S04]  /*0f30*/  IADD3 R16, P0, PT, R4, UR16, RZ ;  /* 0x0000001004107c10 */ /* 0x001fc8000ff1e0ff */
[----:B------:R-:W-:Y:S02]  /*0f40*/  LEA.HI.X.SX32 R17, R29, UR17, 0x1, P0 ;  /* 0x000000111d117c11 */ /* 0x000fe400080f0eff */
[----:B------:R-:W-:-:S03]  /*0f50*/  LEA.HI.X.SX32 R29, R0, UR17, 0x1, P2 ;  /* 0x00000011001d7c11 */ /* 0x000fc600090f0eff */
[----:B------:R-:W4:Y:S04]  /*0f60*/  LDG.E.U16 R4, desc[UR14][R16.64] ;  /* 0x0000000e10047981 */ /* 0x000f28000c1e1500 */
[----:B------:R0:W5:Y:S02]  /*0f70*/  LDG.E.U16 R21, desc[UR14][R28.64] ;  /* 0x0000000e1c157981 */ /* 0x000164000c1e1500 */
[----:B0-----:R-:W0:Y:S01]  /*0f80*/  LDC.64 R28, c[0x0][0x398] ;  /* 0x0000e600ff1c7b82 */ /* 0x001e220000000a00 */
[----:B------:R-:W-:Y:S01]  /*0f90*/  IMAD R19, R9, R24, R27 ;  /* 0x0000001809137224 */ /* 0x000fe200078e021b */
[----:B--2---:R-:W-:Y:S01]  /*0fa0*/  ISETP.NE.AND P0, PT, R18, R2, PT ;  /* 0x000000021200720c */ /* 0x004fe20003f05270 */
[----:B---3--:R-:W-:Y:S02]  /*0fb0*/  VIADD R0, R20, 0x1 ;  /* 0x0000000114007836 */ /* 0x008fe40000000000 */
[----:B0-----:R-:W-:-:S10]  /*0fc0*/  IMAD.WIDE.U32 R18, R19, 0x2, R28 ;  /* 0x0000000213127825 */ /* 0x001fd400078e001c */
[----:B------:R-:W-:Y:S02]  /*0fd0*/  @!P0 IMAD.MOV R0, RZ, RZ, R20 ;  /* 0x000000ffff008224 */ /* 0x000fe400078e0214 */
[----:B----4-:R-:W-:Y:S02]  /*0fe0*/  VIADD R2, R4, 0x1 ;  /* 0x0000000104027836 */ /* 0x010fe40000000000 */
[----:B-----5:R-:W-:-:S05]  /*0ff0*/  VIADD R4, R21, 0x1 ;  /* 0x0000000115047836 */ /* 0x020fca0000000000 */
[----:B------:R-:W-:-:S05]  /*1000*/  VIMNMX3.U16x2 R0, R2, R4, R0, PT ;  /* 0x000000040200720f */ /* 0x000fca0003800200 */
[----:B------:R0:W-:Y:S02]  /*1010*/  STG.E.U16 desc[UR14][R18.64], R0 ;  /* 0x0000000012007986 */ /* 0x0001e4000c10150e */
.L_x_8:
[----:B------:R-:W-:Y:S05]  /*1020*/  BSYNC.RECONVERGENT B1 ;  /* 0x0000000000017941 */ /* 0x000fea0003800200 */
.L_x_7:
[----:B------:R-:W-:Y:S01]  /*1030*/  IMAD.MOV R17, RZ, RZ, -R8 ;  /* 0x000000ffff117224 */ /* 0x000fe200078e0a08 */
[----:B------:R-:W-:Y:S01]  /*1040*/  LOP3.LUT P0, R27, R15, 0xffff, RZ, 0xc0, !PT ;  /* 0x0000ffff0f1b7812 */ /* 0x000fe2000780c0ff */
[----:B------:R-:W-:Y:S03]  /*1050*/  BSSY.RECONVERGENT B1, `(.L_x_9) ;  /* 0x000002a000017945 */ /* 0x000fe60003800200 */
[----:B------:R-:W-:-:S05]  /*1060*/  PRMT R17, R17, 0x7710, RZ ;  /* 0x0000771011117816 */ /* 0x000fca00000000ff */
[----:B------:R-:W-:-:S04]  /*1070*/  IMAD.IADD R24, R17, 0x1, R14 ;  /* 0x0000000111187824 */ /* 0x000fc800078e020e */
[----:B0-----:R-:W-:-:S05]  /*1080*/  VIADD R0, R24, 0xffffffff ;  /* 0xffffffff18007836 */ /* 0x001fca0000000000 */
[----:B------:R-:W-:-:S04]  /*1090*/  LOP3.LUT R17, R0, 0xffff, RZ, 0xc0, !PT ;  /* 0x0000ffff00117812 */ /* 0x000fc800078ec0ff */
[----:B------:R-:W-:-:S04]  /*10a0*/  ISETP.GE.U32.OR P0, PT, R17, R12, !P0 ;  /* 0x0000000c1100720c */ /* 0x000fc80004706470 */
[----:B------:R-:W-:-:S13]  /*10b0*/  ISETP.GT.U32.OR P0, PT, R27, R5, P0 ;  /* 0x000000051b00720c */ /* 0x000fda0000704470 */
[----:B------:R-:W-:Y:S05]  /*10c0*/  @P0 BRA `(.L_x_10) ;  /* 0x0000000000880947 */ /* 0x000fea0003800000 */
[----:B------:R-:W0:Y:S01]  /*10d0*/  LDC.64 R16, c[0x0][0x388] ;  /* 0x0000e200ff107b82 */ /* 0x000e220000000a00 */
[----:B------:R-:W-:Y:S02]  /*10e0*/  LOP3.LUT R24, R24, 0xffff, RZ, 0xc0, !PT ;  /* 0x0000ffff18187812 */ /* 0x000fe400078ec0ff */
[----:B------:R-:W-:-:S03]  /*10f0*/  IADD3 R2, P2, PT, RZ, RZ, RZ ;  /* 0x000000ffff027210 */ /* 0x000fc60007f5e0ff */
[----:B------:R-:W-:Y:S02]  /*1100*/  IMAD R4, R24, UR5, R27 ;  /* 0x0000000518047c24 */ /* 0x000fe4000f8e021b */
[----:B------:R-:W1:Y:S02]  /*1110*/  LDC.64 R18, c[0x0][0x380] ;  /* 0x0000e000ff127b82 */ /* 0x000e640000000a00 */
[----:B------:R-:W-:-:S05]  /*1120*/  VIADD R0, R4, -UR5 ;  /* 0x8000000504007c36 */ /* 0x000fca0008000000 */
[----:B------:R-:W-:Y:S02]  /*1130*/  IADD3.X R21, PT, PT, R0, -0x1, RZ, P2, !PT ;  /* 0xffffffff00157810 */ /* 0x000fe400017fe4ff */
[----:B------:R-:W-:Y:S02]  /*1140*/  IADD3.X R29, PT, PT, R4, -0x1, RZ, P2, !PT ;  /* 0xffffffff041d7810 */ /* 0x000fe400017fe4ff */
        /* <DEDUP_REMOVED lines=26> */
.L_x_10:
[----:B------:R-:W-:Y:S05]  /*12f0*/  BSYNC.RECONVERGENT B1 ;  /* 0x0000000000017941 */ /* 0x000fea0003800200 */
.L_x_9:
[----:B------:R-:W-:Y:S02]  /*1300*/  VIADD R22, R22, 0x2 ;  /* 0x0000000216167836 */ /* 0x000fe40000000000 */
[----:B------:R-:W-:Y:S02]  /*1310*/  IMAD.IADD R14, R25, 0x1, R14 ;  /* 0x00000001190e7824 */ /* 0x000fe400078e020e */
[----:B------:R-:W-:Y:S01]  /*1320*/  IMAD.IADD R15, R10, 0x1, R15 ;  /* 0x000000010a0f7824 */ /* 0x000fe200078e020f */
[----:B------:R-:W-:Y:S01]  /*1330*/  ISETP.NE.AND P0, PT, R22, RZ, PT ;  /* 0x000000ff1600720c */ /* 0x000fe20003f05270 */
[----:B------:R-:W-:-:S12]  /*1340*/  IMAD.IADD R13, R10, 0x1, R13 ;  /* 0x000000010a0d7824 */ /* 0x000fd800078e020d */
[----:B------:R-:W-:Y:S05]  /*1350*/  @P0 BRA `(.L_x_11) ;  /* 0xfffffff800880947 */ /* 0x000fea000383ffff */
[----:B------:R-:W-:Y:S05]  /*1360*/  BSYNC.RECONVERGENT B0 ;  /* 0x0000000000007941 */ /* 0x000fea0003800200 */
.L_x_6:
[----:B0-----:R-:W-:-:S07]  /*1370*/  LOP3.LUT R0, R7, 0xfffe, RZ, 0xc0, !PT ;  /* 0x0000fffe07007812 */ /* 0x001fce00078ec0ff */
.L_x_5:
[----:B------:R-:W-:Y:S01]  /*1380*/  LOP3.LUT R2, R7, 0x1, RZ, 0xc0, !PT ;  /* 0x0000000107027812 */ /* 0x000fe200078ec0ff */
[----:B------:R-:W-:Y:S03]  /*1390*/  BSSY.RECONVERGENT B0, `(.L_x_4) ;  /* 0x0000031000007945 */ /* 0x000fe60003800200 */
[----:B------:R-:W-:-:S13]  /*13a0*/  ISETP.NE.U32.AND P0, PT, R2, 0x1, PT ;  /* 0x000000010200780c */ /* 0x000fda0003f05070 */
[----:B------:R-:W-:Y:S05]  /*13b0*/  @P0 BRA `(.L_x_12) ;  /* 0x0000000000b80947 */ /* 0x000fea0003800000 */
[----:B------:R-:W-:Y:S01]  /*13c0*/  IMAD R0, R3, R0, R6 ;  /* 0x0000000003007224 */ /* 0x000fe200078e0206 */
[----:B------:R-:W0:Y:S03]  /*13d0*/  LDCU.U16 UR6, c[0x0][0x392] ;  /* 0x00007240ff0677ac */ /* 0x000e260008000400 */
[----:B------:R-:W-:Y:S01]  /*13e0*/  IMAD.MOV R2, RZ, RZ, -R0 ;  /* 0x000000ffff027224 */ /* 0x000fe200078e0a00 */
[----:B------:R-:W-:-:S04]  /*13f0*/  LOP3.LUT P0, R20, R0, 0xffff, RZ, 0xc0, !PT ;  /* 0x0000ffff00147812 */ /* 0x000fc8000780c0ff */
[----:B------:R-:W-:-:S05]  /*1400*/  PRMT R2, R2, 0x7710, RZ ;  /* 0x0000771002027816 */ /* 0x000fca00000000ff */
[----:B------:R-:W-:-:S04]  /*1410*/  IMAD.IADD R21, R2, 0x1, R11 ;  /* 0x0000000102157824 */ /* 0x000fc800078e020b */
[----:B------:R-:W-:-:S05]  /*1420*/  VIADD R2, R21, 0xffffffff ;  /* 0xffffffff15027836 */ /* 0x000fca0000000000 */
[----:B------:R-:W-:-:S04]  /*1430*/  LOP3.LUT R2, R2, 0xffff, RZ, 0xc0, !PT ;  /* 0x0000ffff02027812 */ /* 0x000fc800078ec0ff */
[----:B0-----:R-:W-:-:S04]  /*1440*/  ISETP.GE.U32.OR P0, PT, R2, UR6, !P0 ;  /* 0x0000000602007c0c */ /* 0x001fc8000c706470 */
[----:B------:R-:W-:-:S13]  /*1450*/  ISETP.GT.U32.OR P0, PT, R20, R5, P0 ;  /* 0x000000051400720c */ /* 0x000fda0000704470 */
[----:B------:R-:W-:Y:S05]  /*1460*/  @P0 BRA `(.L_x_12) ;  /* 0x00000000008c0947 */ /* 0x000fea0003800000 */
[----:B------:R-:W0:Y:S01]  /*1470*/  LDC.64 R16, c[0x0][0x380] ;  /* 0x0000e000ff107b82 */ /* 0x000e220000000a00 */
[----:B------:R-:W-:Y:S01]  /*1480*/  LOP3.LUT R21, R21, 0xffff, RZ, 0xc0, !PT ;  /* 0x0000ffff15157812 */ /* 0x000fe200078ec0ff */
[----:B------:R-:W1:Y:S01]  /*1490*/  LDCU.64 UR6, c[0x0][0x398] ;  /* 0x00007300ff0677ac */ /* 0x000e620008000a00 */
[----:B------:R-:W-:-:S03]  /*14a0*/  IADD3 R18, P0, PT, RZ, RZ, RZ ;  /* 0x000000ffff127210 */ /* 0x000fc60007f1e0ff */
[----:B------:R-:W-:Y:S02]  /*14b0*/  IMAD R19, R21, UR5, R20 ;  /* 0x0000000515137c24 */ /* 0x000fe4000f8e0214 */
[----:B------:R-:W2:Y:S02]  /*14c0*/  LDC.64 R14, c[0x0][0x388] ;  /* 0x0000e200ff0e7b82 */ /* 0x000ea40000000a00 */
[C---:B------:R-:W-:Y:S01]  /*14d0*/  VIADD R4, R19.reuse, -UR5 ;  /* 0x8000000513047c36 */ /* 0x040fe20008000000 */
[----:B------:R-:W-:-:S04]  /*14e0*/  IADD3.X R19, PT, PT, R19, -0x1, RZ, P0, !PT ;  /* 0xffffffff13137810 */ /* 0x000fc800007fe4ff */
[----:B------:R-:W-:-:S04]  /*14f0*/  IADD3.X R2, PT, PT, R4, -0x1, RZ, P0, !PT ;  /* 0xffffffff04027810 */ /* 0x000fc800007fe4ff */
[----:B------:R-:W-:Y:S01]  /*1500*/  SHF.R.S64 R12, R18, 0x1f, R2 ;  /* 0x0000001f120c7819 */ /* 0x000fe20000001002 */
[----:B0-----:R-:W-:-:S03]  /*1510*/  IMAD.WIDE.U32 R16, R20, 0x4, R16 ;  /* 0x0000000414107825 */ /* 0x001fc600078e0010 */
[----:B-1----:R-:W-:Y:S02]  /*1520*/  IADD3 R12, P2, PT, R12, UR6, RZ ;  /* 0x000000060c0c7c10 */ /* 0x002fe4000ff5e0ff */
[----:B------:R-:W-:Y:S01]  /*1530*/  SHF.R.S64 R18, R18, 0x1f, R19 ;  /* 0x0000001f12127819 */ /* 0x000fe20000001013 */
[----:B--2---:R-:W-:Y:S01]  /*1540*/  IMAD.WIDE.U32 R14, R21, 0x4, R14 ;  /* 0x00000004150e7825 */ /* 0x004fe200078e000e */
[----:B------:R-:W2:Y:S01]  /*1550*/  LDG.E R17, desc[UR14][R16.64+-0x4] ;  /* 0xfffffc0e10117981 */ /* 0x000ea2000c1e1900 */
[----:B------:R-:W-:-:S03]  /*1560*/  SHF.R.S64 R22, RZ, 0x1f, R4 ;  /* 0x0000001fff167819 */ /* 0x000fc60000001004 */
[----:B------:R0:W2:Y:S01]  /*1570*/  LDG.E R0, desc[UR14][R14.64+-0x4] ;  /* 0xfffffc0e0e007981 */ /* 0x0000a2000c1e1900 */
[----:B------:R-:W-:Y:S02]  /*1580*/  LEA.HI.X.SX32 R13, R2, UR7, 0x1, P2 ;  /* 0x00000007020d7c11 */ /* 0x000fe400090f0eff */
[----:B------:R-:W-:Y:S02]  /*1590*/  IADD3 R18, P0, PT, R18, UR6, RZ ;  /* 0x0000000612127c10 */ /* 0x000fe4000ff1e0ff */
[----:B------:R-:W-:Y:S01]  /*15a0*/  IADD3 R22, P2, PT, R22, UR6, RZ ;  /* 0x0000000616167c10 */ /* 0x000fe2000ff5e0ff */
[----:B------:R-:W3:Y:S01]  /*15b0*/  LDG.E.U16 R12, desc[UR14][R12.64] ;  /* 0x0000000e0c0c7981 */ /* 0x000ee2000c1e1500 */
[----:B------:R-:W-:Y:S02]  /*15c0*/  LEA.HI.X.SX32 R19, R19, UR7, 0x1, P0 ;  /* 0x0000000713137c11 */ /* 0x000fe400080f0eff */
[----:B------:R-:W-:Y:S01]  /*15d0*/  LEA.HI.X.SX32 R23, R4, UR7, 0x1, P2 ;  /* 0x0000000704177c11 */ /* 0x000fe200090f0eff */
[----:B0-----:R-:W0:Y:S02]  /*15e0*/  LDC.64 R14, c[0x0][0x398] ;  /* 0x0000e600ff0e7b82 */ /* 0x001e240000000a00 */
[----:B------:R-:W4:Y:S04]  /*15f0*/  LDG.E.U16 R2, desc[UR14][R18.64] ;  /* 0x0000000e12027981 */ /* 0x000f28000c1e1500 */
[----:B------:R-:W5:Y:S01]  /*1600*/  LDG.E.U16 R4, desc[UR14][R22.64] ;  /* 0x0000000e16047981 */ /* 0x000f62000c1e1500 */
[----:B------:R-:W-:-:S04]  /*1610*/  IMAD R21, R9, R21, R20 ;  /* 0x0000001509157224 */ /* 0x000fc800078e0214 */
[----:B0-----:R-:W-:Y:S01]  /*1620*/  IMAD.WIDE.U32 R14, R21, 0x2, R14 ;  /* 0x00000002150e7825 */ /* 0x001fe200078e000e */
[----:B--2---:R-:W-:-:S03]  /*1630*/  ISETP.NE.AND P0, PT, R0, R17, PT ;  /* 0x000000110000720c */ /* 0x004fc60003f05270 */
[----:B---3--:R-:W-:Y:S02]  /*1640*/  VIADD R0, R12, 0x1 ;  /* 0x000000010c007836 */ /* 0x008fe40000000000 */
[----:B----4-:R-:W-:-:S08]  /*1650*/  VIADD R2, R2, 0x1 ;  /* 0x0000000102027836 */ /* 0x010fd00000000000 */
[----:B------:R-:W-:Y:S02]  /*1660*/  @!P0 IMAD.MOV R0, RZ, RZ, R12 ;  /* 0x000000ffff008224 */ /* 0x000fe400078e020c */
[----:B-----5:R-:W-:-:S05]  /*1670*/  VIADD R4, R4, 0x1 ;  /* 0x0000000104047836 */ /* 0x020fca0000000000 */
[----:B------:R-:W-:-:S05]  /*1680*/  VIMNMX3.U16x2 R0, R2, R4, R0, PT ;  /* 0x000000040200720f */ /* 0x000fca0003800200 */
[----:B------:R0:W-:Y:S02]  /*1690*/  STG.E.U16 desc[UR14][R14.64], R0 ;  /* 0x000000000e007986 */ /* 0x0001e4000c10150e */
.L_x_12:
[----:B------:R-:W-:Y:S05]  /*16a0*/  BSYNC.RECONVERGENT B0 ;  /* 0x0000000000007941 */ /* 0x000fea0003800200 */
.L_x_4:
[----:B------:R-:W-:-:S05]  /*16b0*/  CS2R.32 R12, SR_CgaSize ;  /* 0x00000000000c7805 */ /* 0x000fca0000008a00 */
[----:B------:R-:W-:-:S06]  /*16c0*/  IMAD R12, R12, -0xa0, RZ ;  /* 0xffffff600c0c7824 */ /* 0x000fcc00078e02ff */
[----:B------:R-:W1:Y:S02]  /*16d0*/  LDC R12, c[0x0][R12+0x258] ;  /* 0x000096000c0c7b82 */ /* 0x000e640000000800 */
[----:B-1----:R-:W-:-:S04]  /*16e0*/  ISETP.NE.U32.AND P0, PT, R12, RZ, PT ;  /* 0x000000ff0c00720c */ /* 0x002fc80003f05070 */
[----:B------:R-:W-:-:S13]  /*16f0*/  ISETP.NE.AND.EX P0, PT, RZ, UR12, PT, P0 ;  /* 0x0000000cff007c0c */ /* 0x000fda000bf05300 */
[----:B------:R-:W-:Y:S05]  /*1700*/  @!P0 BRA `(.L_x_13) ;  /* 0x0000000000988947 */ /* 0x000fea0003800000 */
[----:B------:R-:W-:-:S03]  /*1710*/  UMOV UR6, 0xffffffff ;  /* 0xffffffff00067882 */ /* 0x000fc60000000000 */
[----:B------:R-:W-:Y:S05]  /*1720*/  BRA.DIV UR6, `(.L_x_14) ;  /* 0x0000000206947947 */ /* 0x000fea000b800000 */
[----:B------:R-:W-:Y:S06]  /*1730*/  BAR.SYNC.DEFER_BLOCKING 0x0 ;  /* 0x0000000000007b1d */ /* 0x000fec0000010000 */
.L_x_22:
[----:B------:R-:W-:Y:S04]  /*1740*/  BSSY B0, `(.L_x_15) ;  /* 0x0000018000007945 */ /* 0x000fe80003800000 */
[----:B------:R-:W-:Y:S05]  /*1750*/  @P1 BRA `(.L_x_16) ;  /* 0x0000000000581947 */ /* 0x000fea0003800000 */
[----:B------:R-:W1:Y:S01]  /*1760*/  S2R R13, SR_LANEID ;  /* 0x00000000000d7919 */ /* 0x000e620000000000 */
[----:B------:R-:W-:Y:S02]  /*1770*/  VOTEU.ANY UR6, UPT, PT ;  /* 0x0000000000067886 */ /* 0x000fe400038e0100 */
[----:B------:R-:W-:Y:S08]  /*1780*/  FLO.U32 R2, UR6 ;  /* 0x0000000600027d00 */ /* 0x000ff000080e0000 */
[----:B0-----:R-:W0:Y:S02]  /*1790*/  POPC R0, UR6 ;  /* 0x0000000600007d09 */ /* 0x001e240008000000 */
[----:B0-----:R-:W-:Y:S01]  /*17a0*/  IMAD R15, R0, UR4, RZ ;  /* 0x00000004000f7c24 */ /* 0x001fe2000f8e02ff */
[----:B-1----:R-:W-:Y:S01]  /*17b0*/  ISETP.EQ.U32.AND P0, PT, R2, R13, PT ;  /* 0x0000000d0200720c */ /* 0x002fe20003f02070 */
[----:B------:R-:W-:-:S12]  /*17c0*/  IMAD.U32 R13, RZ, RZ, UR12 ;  /* 0x0000000cff0d7e24 */ /* 0x000fd8000f8e00ff */
[----:B------:R-:W-:Y:S06]  /*17d0*/  @P0 MEMBAR.ALL.GPU ;  /* 0x0000000000000992 */ /* 0x000fec000000a000 */
[----:B------:R-:W-:-:S00]  /*17e0*/  @P0 ERRBAR ;  /* 0x00000000000009ab */ /* 0x000fc00000000000 */
[----:B------:R-:W-:Y:S06]  /*17f0*/  @P0 CGAERRBAR ;  /* 0x00000000000005ab */ /* 0x000fec0000000000 */
[----:B------:R-:W2:Y:S01]  /*1800*/  @P0 ATOM.E.ADD.STRONG.GPU PT, R15, desc[UR14][R12.64+0x4], R15 ;  /* 0x8000040f0c0f098a */ /* 0x000ea200081ef10e */
[----:B------:R-:W0:Y:S02]  /*1810*/  S2R R4, SR_LTMASK ;  /* 0x0000000000047919 */ /* 0x000e240000003900 */
[----:B0-----:R-:W-:-:S04]  /*1820*/  LOP3.LUT R4, R4, UR6, RZ, 0xc0, !PT ;  /* 0x0000000604047c12 */ /* 0x001fc8000f8ec0ff */
[----:B------:R-:W0:Y:S01]  /*1830*/  POPC R17, R4 ;  /* 0x0000000400117309 */ /* 0x000e220000000000 */
[----:B--2---:R-:W0:Y:S02]  /*1840*/  SHFL.IDX PT, R0, R15, R2, 0x1f ;  /* 0x00001f020f007589 */ /* 0x004e2400000e0000 */
[----:B0-----:R-:W-:-:S07]  /*1850*/  IMAD R0, R17, UR4, R0 ;  /* 0x0000000411007c24 */ /* 0x001fce000f8e0200 */
.L_x_17:
[----:B------:R-:W2:Y:S04]  /*1860*/  LD.E.STRONG.GPU R15, desc[UR14][R12.64+0x4] ;  /* 0x0000040e0c0f7980 */ /* 0x000ea8000c10f900 */
[----:B--2---:R-:W-:Y:S01]  /*1870*/  CCTL.IVALL ;  /* 0x00000000ff00798f */ /* 0x004fe20002000000 */
[----:B------:R-:W-:Y:S05]  /*1880*/  YIELD ;  /* 0x0000000000007946 */ /* 0x000fea0003800000 */
[----:B------:R-:W-:-:S04]  /*1890*/  LOP3.LUT R15, R15, R0, RZ, 0x3c, !PT ;  /* 0x000000000f0f7212 */ /* 0x000fc800078e3cff */
[----:B------:R-:W-:-:S13]  /*18a0*/  ISETP.GT.AND P0, PT, R15, -0x1, PT ;  /* 0xffffffff0f00780c */ /* 0x000fda0003f04270 */
[----:B------:R-:W-:Y:S05]  /*18b0*/  @P0 BRA `(.L_x_17) ;  /* 0xfffffffc00e80947 */ /* 0x000fea000383ffff */
.L_x_16:
[----:B------:R-:W-:Y:S05]  /*18c0*/  BSYNC B0 ;  /* 0x0000000000007941 */ /* 0x000fea0003800000 */
.L_x_15:
[----:B------:R-:W1:Y:S02]  /*18d0*/  LDCU.U16 UR6, c[0x0][0x392] ;  /* 0x00007240ff0677ac */ /* 0x000e640008000400 */
[----:B-1----:R-:W-:Y:S01]  /*18e0*/  VIADD R13, R5, UR6 ;  /* 0x00000006050d7c36 */ /* 0x002fe20008000000 */
[----:B------:R-:W-:-:S03]  /*18f0*/  UMOV UR6, 0xffffffff ;  /* 0xffffffff00067882 */ /* 0x000fc60000000000 */
[----:B------:R-:W-:Y:S05]  /*1900*/  BRA.DIV UR6, `(.L_x_18) ;  /* 0x00000002064c7947 */ /* 0x000fea000b800000 */
[----:B------:R-:W-:Y:S06]  /*1910*/  BAR.SYNC.DEFER_BLOCKING 0x0 ;  /* 0x0000000000007b1d */ /* 0x000fec0000010000 */
.L_x_25:
[----:B------:R-:W-:-:S05]  /*1920*/  VIADD R11, R11, 0x1 ;  /* 0x000000010b0b7836 */ /* 0x000fca0000000000 */
[----:B0-----:R-:W-:-:S04]  /*1930*/  LOP3.LUT R0, R11, 0xffff, RZ, 0xc0, !PT ;  /* 0x0000ffff0b007812 */ /* 0x001fc800078ec0ff */
[----:B------:R-:W-:-:S13]  /*1940*/  ISETP.GE.U32.AND P0, PT, R13, R0, PT ;  /* 0x000000000d00720c */ /* 0x000fda0003f06070 */
[----:B------:R-:W-:Y:S05]  /*1950*/  @P0 BRA `(.L_x_19) ;  /* 0xfffffff000b80947 */ /* 0x000fea000383ffff */
[----:B------:R-:W-:Y:S05]  /*1960*/  EXIT ;  /* 0x000000000000794d */ /* 0x000fea0003800000 */
.L_x_13:
[----:B------:R-:W-:Y:S05]  /*1970*/  BPT.TRAP 0x1 ;  /* 0x000000040000795c */ /* 0x000fea0000300000 */
.L_x_14:
[----:B------:R-:W-:Y:S01]  /*1980*/  BSSY B0, `(.L_x_20) ;  /* 0x000000a000007945 */ /* 0x000fe20003800000 */
[----:B0-----:R-:W-:Y:S02]  /*1990*/  IMAD.MOV.U32 R15, RZ, RZ, 0x0 ;  /* 0x00000000ff0f7424 */ /* 0x001fe400078e00ff */
[----:B------:R-:W-:Y:S02]  /*19a0*/  IMAD.MOV.U32 R2, RZ, RZ, 0x0 ;  /* 0x00000000ff027424 */ /* 0x000fe400078e00ff */
[----:B------:R-:W-:-:S07]  /*19b0*/  IMAD.MOV.U32 R0, RZ, RZ, -0x1 ;  /* 0xffffffffff007424 */ /* 0x000fce00078e00ff */
[----:B------:R-:W-:Y:S05]  /*19c0*/  WARPSYNC.COLLECTIVE.ALL `(.L_x_21) ;  /* 0x0000000000147948 */ /* 0x000fea0003c00000 */
[----:B------:R-:W-:-:S04]  /*19d0*/  SHF.L.U32 R2, R2, 0x10, RZ ;  /* 0x0000001002027819 */ /* 0x000fc800000006ff */
[----:B------:R-:W-:-:S05]  /*19e0*/  LOP3.LUT R2, R2, 0xf, R15, 0xf8, !PT ;  /* 0x0000000f02027812 */ /* 0x000fca00078ef80f */
[----:B------:R0:W-:Y:S02]  /*19f0*/  BAR.SYNC.DEFER_BLOCKING R2, R2 ;  /* 0x000000020000731d */ /* 0x0001e40000010000 */
[----:B0-----:R-:W-:-:S04]  /*1a00*/  SHF.R.U32 R2, R2, 0x10, RZ ;  /* 0x0000001002027819 */ /* 0x001fc800000016ff */
[----:B------:R-:W-:Y:S05]  /*1a10*/  ENDCOLLECTIVE ;  /* 0x000000000000791b */ /* 0x000fea0003800000 */
.L_x_21:
[----:B------:R-:W-:Y:S05]  /*1a20*/  BSYNC B0 ;  /* 0x0000000000007941 */ /* 0x000fea0003800000 */
.L_x_20:
[----:B------:R-:W-:Y:S05]  /*1a30*/  BRA `(.L_x_22) ;  /* 0xfffffffc00407947 */ /* 0x000fea000383ffff */
.L_x_18:
        /* <DEDUP_REMOVED lines=10> */
.L_x_24:
[----:B------:R-:W-:Y:S05]  /*1ae0*/  BSYNC B0 ;  /* 0x0000000000007941 */ /* 0x000fea0003800000 */
.L_x_23:
[----:B------:R-:W-:Y:S05]  /*1af0*/  BRA `(.L_x_25) ;  /* 0xfffffffc00887947 */ /* 0x000fea000383ffff */
.L_x_26:
[----:B------:R-:W-:-:S00]  /*1b00*/  BRA `(.L_x_26) ;  /* 0xfffffffc00fc7947 */ /* 0x000fc0000383ffff */
[----:B------:R-:W-:-:S00]  /*1b10*/  NOP ;  /* 0x0000000000007918 */ /* 0x000fc00000000000 */
        /* <DEDUP_REMOVED lines=14> */
.L_x_27:


//--------------------- .nv.shared.reserved.0     --------------------------
	.section	.nv.shared.reserved.0,"aw",@nobits
	.weak		__nv_reservedSMEM_offset_0_alias
	.size		__nv_reservedSMEM_offset_0_alias, 0, 64
	.other		__nv_reservedSMEM_offset_0_alias,@"STO_CUDA_RESERVED_SHARED STV_DEFAULT"
__nv_reservedSMEM_offset_0_alias:
	.zero		0
	.zero		64


//--------------------- .nv.constant0._ZN15cuda_assignment9algorithm8SolveDPPEPKNS_5types4BaseES4_ttPt --------------------------
	.section	.nv.constant0._ZN15cuda_assignment9algorithm8SolveDPPEPKNS_5types4BaseES4_ttPt,"a",@progbits
	.sectionflags	@""
	.align	4
.nv.constant0._ZN15cuda_assignment9algorithm8SolveDPPEPKNS_5types4BaseES4_ttPt:
	.zero		928


//--------------------- SYMBOLS --------------------------

	.type		.nv.reservedSmem.offset0,@object
	.size		.nv.reservedSmem.offset0,0x4
